//
// Generated by NVIDIA NVVM Compiler
//
// Compiler Build ID: CL-36424714
// Cuda compilation tools, release 13.0, V13.0.88
// Based on NVVM 20.0.0
//

.version 9.0
.target sm_100
.address_size 64

	// .globl	_ZN5bec4d24compute_laplacian_kernelEPKdS1_PKiPKfPdS6_ii

.visible .entry _ZN5bec4d24compute_laplacian_kernelEPKdS1_PKiPKfPdS6_ii(
	.param .u64 .ptr .align 1 _ZN5bec4d24compute_laplacian_kernelEPKdS1_PKiPKfPdS6_ii_param_0,
	.param .u64 .ptr .align 1 _ZN5bec4d24compute_laplacian_kernelEPKdS1_PKiPKfPdS6_ii_param_1,
	.param .u64 .ptr .align 1 _ZN5bec4d24compute_laplacian_kernelEPKdS1_PKiPKfPdS6_ii_param_2,
	.param .u64 .ptr .align 1 _ZN5bec4d24compute_laplacian_kernelEPKdS1_PKiPKfPdS6_ii_param_3,
	.param .u64 .ptr .align 1 _ZN5bec4d24compute_laplacian_kernelEPKdS1_PKiPKfPdS6_ii_param_4,
	.param .u64 .ptr .align 1 _ZN5bec4d24compute_laplacian_kernelEPKdS1_PKiPKfPdS6_ii_param_5,
	.param .u32 _ZN5bec4d24compute_laplacian_kernelEPKdS1_PKiPKfPdS6_ii_param_6,
	.param .u32 _ZN5bec4d24compute_laplacian_kernelEPKdS1_PKiPKfPdS6_ii_param_7
)
{
	.reg .pred 	%p<9>;
	.reg .b32 	%r<33>;
	.reg .b32 	%f<15>;
	.reg .b64 	%rd<50>;
	.reg .b64 	%fd<112>;

	ld.param.u64 	%rd8, [_ZN5bec4d24compute_laplacian_kernelEPKdS1_PKiPKfPdS6_ii_param_0];
	ld.param.u64 	%rd9, [_ZN5bec4d24compute_laplacian_kernelEPKdS1_PKiPKfPdS6_ii_param_1];
	ld.param.u64 	%rd10, [_ZN5bec4d24compute_laplacian_kernelEPKdS1_PKiPKfPdS6_ii_param_2];
	ld.param.u64 	%rd11, [_ZN5bec4d24compute_laplacian_kernelEPKdS1_PKiPKfPdS6_ii_param_3];
	ld.param.u64 	%rd6, [_ZN5bec4d24compute_laplacian_kernelEPKdS1_PKiPKfPdS6_ii_param_4];
	ld.param.u64 	%rd7, [_ZN5bec4d24compute_laplacian_kernelEPKdS1_PKiPKfPdS6_ii_param_5];
	ld.param.u32 	%r13, [_ZN5bec4d24compute_laplacian_kernelEPKdS1_PKiPKfPdS6_ii_param_6];
	ld.param.u32 	%r14, [_ZN5bec4d24compute_laplacian_kernelEPKdS1_PKiPKfPdS6_ii_param_7];
	cvta.to.global.u64 	%rd1, %rd11;
	cvta.to.global.u64 	%rd2, %rd10;
	cvta.to.global.u64 	%rd3, %rd9;
	cvta.to.global.u64 	%rd4, %rd8;
	mov.u32 	%r15, %ctaid.x;
	mov.u32 	%r16, %ntid.x;
	mov.u32 	%r17, %tid.x;
	mad.lo.s32 	%r1, %r15, %r16, %r17;
	setp.ge.s32 	%p1, %r1, %r14;
	@%p1 bra 	$L__BB0_11;
	mul.wide.s32 	%rd12, %r1, 8;
	add.s64 	%rd13, %rd4, %rd12;
	ld.global.f64 	%fd1, [%rd13];
	add.s64 	%rd14, %rd3, %rd12;
	ld.global.f64 	%fd2, [%rd14];
	setp.lt.s32 	%p2, %r13, 1;
	mov.f64 	%fd110, 0d0000000000000000;
	mov.f64 	%fd111, %fd110;
	@%p2 bra 	$L__BB0_10;
	mul.lo.s32 	%r2, %r13, %r1;
	and.b32  	%r3, %r13, 3;
	setp.lt.u32 	%p3, %r13, 4;
	mov.f64 	%fd111, 0d0000000000000000;
	mov.b32 	%r32, 0;
	mov.f64 	%fd110, %fd111;
	@%p3 bra 	$L__BB0_5;
	and.b32  	%r32, %r13, 2147483644;
	neg.s32 	%r30, %r32;
	add.s64 	%rd5, %rd1, 8;
	mov.f64 	%fd111, 0d0000000000000000;
	mov.u32 	%r29, %r2;
$L__BB0_4:
	.pragma "nounroll";
	mul.wide.s32 	%rd15, %r29, 4;
	add.s64 	%rd16, %rd2, %rd15;
	add.s64 	%rd17, %rd5, %rd15;
	ld.global.u32 	%r19, [%rd16];
	ld.global.f32 	%f1, [%rd17+-8];
	fma.rn.f32 	%f2, %f1, %f1, 0f2EDBE6FF;
	cvt.f64.f32 	%fd25, %f2;
	mul.wide.s32 	%rd18, %r19, 8;
	add.s64 	%rd19, %rd4, %rd18;
	ld.global.f64 	%fd26, [%rd19];
	add.s64 	%rd20, %rd3, %rd18;
	ld.global.f64 	%fd27, [%rd20];
	sub.f64 	%fd28, %fd26, %fd1;
	add.f64 	%fd29, %fd28, %fd28;
	div.rn.f64 	%fd30, %fd29, %fd25;
	add.f64 	%fd31, %fd110, %fd30;
	sub.f64 	%fd32, %fd27, %fd2;
	add.f64 	%fd33, %fd32, %fd32;
	div.rn.f64 	%fd34, %fd33, %fd25;
	add.f64 	%fd35, %fd111, %fd34;
	ld.global.u32 	%r20, [%rd16+4];
	ld.global.f32 	%f3, [%rd17+-4];
	fma.rn.f32 	%f4, %f3, %f3, 0f2EDBE6FF;
	cvt.f64.f32 	%fd36, %f4;
	mul.wide.s32 	%rd21, %r20, 8;
	add.s64 	%rd22, %rd4, %rd21;
	ld.global.f64 	%fd37, [%rd22];
	add.s64 	%rd23, %rd3, %rd21;
	ld.global.f64 	%fd38, [%rd23];
	sub.f64 	%fd39, %fd37, %fd1;
	add.f64 	%fd40, %fd39, %fd39;
	div.rn.f64 	%fd41, %fd40, %fd36;
	add.f64 	%fd42, %fd31, %fd41;
	sub.f64 	%fd43, %fd38, %fd2;
	add.f64 	%fd44, %fd43, %fd43;
	div.rn.f64 	%fd45, %fd44, %fd36;
	add.f64 	%fd46, %fd35, %fd45;
	ld.global.u32 	%r21, [%rd16+8];
	ld.global.f32 	%f5, [%rd17];
	fma.rn.f32 	%f6, %f5, %f5, 0f2EDBE6FF;
	cvt.f64.f32 	%fd47, %f6;
	mul.wide.s32 	%rd24, %r21, 8;
	add.s64 	%rd25, %rd4, %rd24;
	ld.global.f64 	%fd48, [%rd25];
	add.s64 	%rd26, %rd3, %rd24;
	ld.global.f64 	%fd49, [%rd26];
	sub.f64 	%fd50, %fd48, %fd1;
	add.f64 	%fd51, %fd50, %fd50;
	div.rn.f64 	%fd52, %fd51, %fd47;
	add.f64 	%fd53, %fd42, %fd52;
	sub.f64 	%fd54, %fd49, %fd2;
	add.f64 	%fd55, %fd54, %fd54;
	div.rn.f64 	%fd56, %fd55, %fd47;
	add.f64 	%fd57, %fd46, %fd56;
	ld.global.u32 	%r22, [%rd16+12];
	ld.global.f32 	%f7, [%rd17+4];
	fma.rn.f32 	%f8, %f7, %f7, 0f2EDBE6FF;
	cvt.f64.f32 	%fd58, %f8;
	mul.wide.s32 	%rd27, %r22, 8;
	add.s64 	%rd28, %rd4, %rd27;
	ld.global.f64 	%fd59, [%rd28];
	add.s64 	%rd29, %rd3, %rd27;
	ld.global.f64 	%fd60, [%rd29];
	sub.f64 	%fd61, %fd59, %fd1;
	add.f64 	%fd62, %fd61, %fd61;
	div.rn.f64 	%fd63, %fd62, %fd58;
	add.f64 	%fd110, %fd53, %fd63;
	sub.f64 	%fd64, %fd60, %fd2;
	add.f64 	%fd65, %fd64, %fd64;
	div.rn.f64 	%fd66, %fd65, %fd58;
	add.f64 	%fd111, %fd57, %fd66;
	add.s32 	%r30, %r30, 4;
	add.s32 	%r29, %r29, 4;
	setp.ne.s32 	%p4, %r30, 0;
	@%p4 bra 	$L__BB0_4;
$L__BB0_5:
	setp.eq.s32 	%p5, %r3, 0;
	@%p5 bra 	$L__BB0_10;
	setp.eq.s32 	%p6, %r3, 1;
	@%p6 bra 	$L__BB0_8;
	add.s32 	%r23, %r32, %r2;
	mul.wide.s32 	%rd30, %r23, 4;
	add.s64 	%rd31, %rd2, %rd30;
	ld.global.u32 	%r24, [%rd31];
	add.s64 	%rd32, %rd1, %rd30;
	ld.global.f32 	%f9, [%rd32];
	fma.rn.f32 	%f10, %f9, %f9, 0f2EDBE6FF;
	cvt.f64.f32 	%fd68, %f10;
	mul.wide.s32 	%rd33, %r24, 8;
	add.s64 	%rd34, %rd4, %rd33;
	ld.global.f64 	%fd69, [%rd34];
	add.s64 	%rd35, %rd3, %rd33;
	ld.global.f64 	%fd70, [%rd35];
	sub.f64 	%fd71, %fd69, %fd1;
	add.f64 	%fd72, %fd71, %fd71;
	div.rn.f64 	%fd73, %fd72, %fd68;
	add.f64 	%fd74, %fd110, %fd73;
	sub.f64 	%fd75, %fd70, %fd2;
	add.f64 	%fd76, %fd75, %fd75;
	div.rn.f64 	%fd77, %fd76, %fd68;
	add.f64 	%fd78, %fd111, %fd77;
	ld.global.u32 	%r25, [%rd31+4];
	ld.global.f32 	%f11, [%rd32+4];
	fma.rn.f32 	%f12, %f11, %f11, 0f2EDBE6FF;
	cvt.f64.f32 	%fd79, %f12;
	mul.wide.s32 	%rd36, %r25, 8;
	add.s64 	%rd37, %rd4, %rd36;
	ld.global.f64 	%fd80, [%rd37];
	add.s64 	%rd38, %rd3, %rd36;
	ld.global.f64 	%fd81, [%rd38];
	sub.f64 	%fd82, %fd80, %fd1;
	add.f64 	%fd83, %fd82, %fd82;
	div.rn.f64 	%fd84, %fd83, %fd79;
	add.f64 	%fd110, %fd74, %fd84;
	sub.f64 	%fd85, %fd81, %fd2;
	add.f64 	%fd86, %fd85, %fd85;
	div.rn.f64 	%fd87, %fd86, %fd79;
	add.f64 	%fd111, %fd78, %fd87;
	add.s32 	%r32, %r32, 2;
$L__BB0_8:
	and.b32  	%r26, %r13, 1;
	setp.eq.b32 	%p7, %r26, 1;
	not.pred 	%p8, %p7;
	@%p8 bra 	$L__BB0_10;
	add.s32 	%r27, %r32, %r2;
	mul.wide.s32 	%rd39, %r27, 4;
	add.s64 	%rd40, %rd2, %rd39;
	ld.global.u32 	%r28, [%rd40];
	add.s64 	%rd41, %rd1, %rd39;
	ld.global.f32 	%f13, [%rd41];
	fma.rn.f32 	%f14, %f13, %f13, 0f2EDBE6FF;
	cvt.f64.f32 	%fd88, %f14;
	mul.wide.s32 	%rd42, %r28, 8;
	add.s64 	%rd43, %rd4, %rd42;
	ld.global.f64 	%fd89, [%rd43];
	add.s64 	%rd44, %rd3, %rd42;
	ld.global.f64 	%fd90, [%rd44];
	sub.f64 	%fd91, %fd89, %fd1;
	add.f64 	%fd92, %fd91, %fd91;
	div.rn.f64 	%fd93, %fd92, %fd88;
	add.f64 	%fd110, %fd110, %fd93;
	sub.f64 	%fd94, %fd90, %fd2;
	add.f64 	%fd95, %fd94, %fd94;
	div.rn.f64 	%fd96, %fd95, %fd88;
	add.f64 	%fd111, %fd111, %fd96;
$L__BB0_10:
	cvt.rn.f64.s32 	%fd97, %r13;
	div.rn.f64 	%fd98, %fd110, %fd97;
	cvta.to.global.u64 	%rd45, %rd6;
	mul.wide.s32 	%rd46, %r1, 8;
	add.s64 	%rd47, %rd45, %rd46;
	st.global.f64 	[%rd47], %fd98;
	div.rn.f64 	%fd99, %fd111, %fd97;
	cvta.to.global.u64 	%rd48, %rd7;
	add.s64 	%rd49, %rd48, %rd46;
	st.global.f64 	[%rd49], %fd99;
$L__BB0_11:
	ret;

}
	// .globl	_ZN5bec4d23compute_gradient_kernelEPKdS1_PKfPKiS3_PdS6_S6_S6_S6_S6_S6_S6_ii
.visible .entry _ZN5bec4d23compute_gradient_kernelEPKdS1_PKfPKiS3_PdS6_S6_S6_S6_S6_S6_S6_ii(
	.param .u64 .ptr .align 1 _ZN5bec4d23compute_gradient_kernelEPKdS1_PKfPKiS3_PdS6_S6_S6_S6_S6_S6_S6_ii_param_0,
	.param .u64 .ptr .align 1 _ZN5bec4d23compute_gradient_kernelEPKdS1_PKfPKiS3_PdS6_S6_S6_S6_S6_S6_S6_ii_param_1,
	.param .u64 .ptr .align 1 _ZN5bec4d23compute_gradient_kernelEPKdS1_PKfPKiS3_PdS6_S6_S6_S6_S6_S6_S6_ii_param_2,
	.param .u64 .ptr .align 1 _ZN5bec4d23compute_gradient_kernelEPKdS1_PKfPKiS3_PdS6_S6_S6_S6_S6_S6_S6_ii_param_3,
	.param .u64 .ptr .align 1 _ZN5bec4d23compute_gradient_kernelEPKdS1_PKfPKiS3_PdS6_S6_S6_S6_S6_S6_S6_ii_param_4,
	.param .u64 .ptr .align 1 _ZN5bec4d23compute_gradient_kernelEPKdS1_PKfPKiS3_PdS6_S6_S6_S6_S6_S6_S6_ii_param_5,
	.param .u64 .ptr .align 1 _ZN5bec4d23compute_gradient_kernelEPKdS1_PKfPKiS3_PdS6_S6_S6_S6_S6_S6_S6_ii_param_6,
	.param .u64 .ptr .align 1 _ZN5bec4d23compute_gradient_kernelEPKdS1_PKfPKiS3_PdS6_S6_S6_S6_S6_S6_S6_ii_param_7,
	.param .u64 .ptr .align 1 _ZN5bec4d23compute_gradient_kernelEPKdS1_PKfPKiS3_PdS6_S6_S6_S6_S6_S6_S6_ii_param_8,
	.param .u64 .ptr .align 1 _ZN5bec4d23compute_gradient_kernelEPKdS1_PKfPKiS3_PdS6_S6_S6_S6_S6_S6_S6_ii_param_9,
	.param .u64 .ptr .align 1 _ZN5bec4d23compute_gradient_kernelEPKdS1_PKfPKiS3_PdS6_S6_S6_S6_S6_S6_S6_ii_param_10,
	.param .u64 .ptr .align 1 _ZN5bec4d23compute_gradient_kernelEPKdS1_PKfPKiS3_PdS6_S6_S6_S6_S6_S6_S6_ii_param_11,
	.param .u64 .ptr .align 1 _ZN5bec4d23compute_gradient_kernelEPKdS1_PKfPKiS3_PdS6_S6_S6_S6_S6_S6_S6_ii_param_12,
	.param .u32 _ZN5bec4d23compute_gradient_kernelEPKdS1_PKfPKiS3_PdS6_S6_S6_S6_S6_S6_S6_ii_param_13,
	.param .u32 _ZN5bec4d23compute_gradient_kernelEPKdS1_PKfPKiS3_PdS6_S6_S6_S6_S6_S6_S6_ii_param_14
)
{
	.reg .pred 	%p<7>;
	.reg .b32 	%r<28>;
	.reg .b32 	%f<47>;
	.reg .b64 	%rd<67>;
	.reg .b64 	%fd<129>;

	ld.param.u64 	%rd14, [_ZN5bec4d23compute_gradient_kernelEPKdS1_PKfPKiS3_PdS6_S6_S6_S6_S6_S6_S6_ii_param_0];
	ld.param.u64 	%rd15, [_ZN5bec4d23compute_gradient_kernelEPKdS1_PKfPKiS3_PdS6_S6_S6_S6_S6_S6_S6_ii_param_1];
	ld.param.u64 	%rd16, [_ZN5bec4d23compute_gradient_kernelEPKdS1_PKfPKiS3_PdS6_S6_S6_S6_S6_S6_S6_ii_param_2];
	ld.param.u64 	%rd17, [_ZN5bec4d23compute_gradient_kernelEPKdS1_PKfPKiS3_PdS6_S6_S6_S6_S6_S6_S6_ii_param_3];
	ld.param.u64 	%rd18, [_ZN5bec4d23compute_gradient_kernelEPKdS1_PKfPKiS3_PdS6_S6_S6_S6_S6_S6_S6_ii_param_4];
	ld.param.u64 	%rd6, [_ZN5bec4d23compute_gradient_kernelEPKdS1_PKfPKiS3_PdS6_S6_S6_S6_S6_S6_S6_ii_param_5];
	ld.param.u64 	%rd7, [_ZN5bec4d23compute_gradient_kernelEPKdS1_PKfPKiS3_PdS6_S6_S6_S6_S6_S6_S6_ii_param_6];
	ld.param.u64 	%rd9, [_ZN5bec4d23compute_gradient_kernelEPKdS1_PKfPKiS3_PdS6_S6_S6_S6_S6_S6_S6_ii_param_8];
	ld.param.u32 	%r10, [_ZN5bec4d23compute_gradient_kernelEPKdS1_PKfPKiS3_PdS6_S6_S6_S6_S6_S6_S6_ii_param_13];
	ld.param.u32 	%r11, [_ZN5bec4d23compute_gradient_kernelEPKdS1_PKfPKiS3_PdS6_S6_S6_S6_S6_S6_S6_ii_param_14];
	cvta.to.global.u64 	%rd1, %rd18;
	cvta.to.global.u64 	%rd2, %rd17;
	cvta.to.global.u64 	%rd3, %rd15;
	cvta.to.global.u64 	%rd4, %rd14;
	cvta.to.global.u64 	%rd5, %rd16;
	mov.u32 	%r12, %ctaid.x;
	mov.u32 	%r13, %ntid.x;
	mov.u32 	%r14, %tid.x;
	mad.lo.s32 	%r1, %r12, %r13, %r14;
	setp.ge.s32 	%p1, %r1, %r11;
	@%p1 bra 	$L__BB1_8;
	shl.b32 	%r15, %r1, 2;
	mul.wide.s32 	%rd19, %r15, 4;
	add.s64 	%rd20, %rd5, %rd19;
	ld.global.f32 	%f1, [%rd20];
	ld.global.f32 	%f2, [%rd20+4];
	ld.global.f32 	%f3, [%rd20+8];
	ld.global.f32 	%f4, [%rd20+12];
	mul.wide.s32 	%rd21, %r1, 8;
	add.s64 	%rd22, %rd4, %rd21;
	ld.global.f64 	%fd1, [%rd22];
	add.s64 	%rd23, %rd3, %rd21;
	ld.global.f64 	%fd2, [%rd23];
	setp.lt.s32 	%p2, %r10, 1;
	mov.f64 	%fd105, 0d0000000000000000;
	mov.f64 	%fd106, %fd105;
	mov.f64 	%fd107, %fd105;
	mov.f64 	%fd108, %fd105;
	mov.f64 	%fd109, %fd105;
	mov.f64 	%fd110, %fd105;
	mov.f64 	%fd111, %fd105;
	mov.f64 	%fd112, %fd105;
	@%p2 bra 	$L__BB1_7;
	mul.lo.s32 	%r2, %r10, %r1;
	setp.eq.s32 	%p3, %r10, 1;
	mov.f64 	%fd112, 0d0000000000000000;
	mov.b32 	%r27, 0;
	mov.f64 	%fd111, %fd112;
	mov.f64 	%fd110, %fd112;
	mov.f64 	%fd109, %fd112;
	mov.f64 	%fd108, %fd112;
	mov.f64 	%fd107, %fd112;
	mov.f64 	%fd106, %fd112;
	mov.f64 	%fd105, %fd112;
	@%p3 bra 	$L__BB1_5;
	and.b32  	%r27, %r10, 2147483646;
	neg.s32 	%r26, %r27;
	mov.f64 	%fd112, 0d0000000000000000;
	mov.u32 	%r25, %r2;
$L__BB1_4:
	mul.wide.s32 	%rd24, %r25, 4;
	add.s64 	%rd25, %rd1, %rd24;
	add.s64 	%rd26, %rd2, %rd24;
	ld.global.u32 	%r17, [%rd26];
	ld.global.f32 	%f5, [%rd25];
	add.f32 	%f6, %f5, 0f2EDBE6FF;
	shl.b32 	%r18, %r17, 2;
	mul.wide.s32 	%rd27, %r18, 4;
	add.s64 	%rd28, %rd5, %rd27;
	ld.global.f32 	%f7, [%rd28];
	ld.global.f32 	%f8, [%rd28+4];
	ld.global.f32 	%f9, [%rd28+8];
	ld.global.f32 	%f10, [%rd28+12];
	mul.wide.s32 	%rd29, %r17, 8;
	add.s64 	%rd30, %rd4, %rd29;
	ld.global.f64 	%fd55, [%rd30];
	add.s64 	%rd31, %rd3, %rd29;
	ld.global.f64 	%fd56, [%rd31];
	sub.f32 	%f11, %f7, %f1;
	div.rn.f32 	%f12, %f11, %f6;
	sub.f32 	%f13, %f8, %f2;
	div.rn.f32 	%f14, %f13, %f6;
	sub.f32 	%f15, %f9, %f3;
	div.rn.f32 	%f16, %f15, %f6;
	sub.f32 	%f17, %f10, %f4;
	div.rn.f32 	%f18, %f17, %f6;
	sub.f64 	%fd57, %fd55, %fd1;
	sub.f64 	%fd58, %fd56, %fd2;
	cvt.f64.f32 	%fd59, %f12;
	fma.rn.f64 	%fd60, %fd57, %fd59, %fd105;
	fma.rn.f64 	%fd61, %fd58, %fd59, %fd106;
	cvt.f64.f32 	%fd62, %f14;
	fma.rn.f64 	%fd63, %fd57, %fd62, %fd107;
	fma.rn.f64 	%fd64, %fd58, %fd62, %fd108;
	cvt.f64.f32 	%fd65, %f16;
	fma.rn.f64 	%fd66, %fd57, %fd65, %fd109;
	fma.rn.f64 	%fd67, %fd58, %fd65, %fd110;
	cvt.f64.f32 	%fd68, %f18;
	fma.rn.f64 	%fd69, %fd57, %fd68, %fd111;
	fma.rn.f64 	%fd70, %fd58, %fd68, %fd112;
	ld.global.u32 	%r19, [%rd26+4];
	ld.global.f32 	%f19, [%rd25+4];
	add.f32 	%f20, %f19, 0f2EDBE6FF;
	shl.b32 	%r20, %r19, 2;
	mul.wide.s32 	%rd32, %r20, 4;
	add.s64 	%rd33, %rd5, %rd32;
	ld.global.f32 	%f21, [%rd33];
	ld.global.f32 	%f22, [%rd33+4];
	ld.global.f32 	%f23, [%rd33+8];
	ld.global.f32 	%f24, [%rd33+12];
	mul.wide.s32 	%rd34, %r19, 8;
	add.s64 	%rd35, %rd4, %rd34;
	ld.global.f64 	%fd71, [%rd35];
	add.s64 	%rd36, %rd3, %rd34;
	ld.global.f64 	%fd72, [%rd36];
	sub.f32 	%f25, %f21, %f1;
	div.rn.f32 	%f26, %f25, %f20;
	sub.f32 	%f27, %f22, %f2;
	div.rn.f32 	%f28, %f27, %f20;
	sub.f32 	%f29, %f23, %f3;
	div.rn.f32 	%f30, %f29, %f20;
	sub.f32 	%f31, %f24, %f4;
	div.rn.f32 	%f32, %f31, %f20;
	sub.f64 	%fd73, %fd71, %fd1;
	sub.f64 	%fd74, %fd72, %fd2;
	cvt.f64.f32 	%fd75, %f26;
	fma.rn.f64 	%fd105, %fd73, %fd75, %fd60;
	fma.rn.f64 	%fd106, %fd74, %fd75, %fd61;
	cvt.f64.f32 	%fd76, %f28;
	fma.rn.f64 	%fd107, %fd73, %fd76, %fd63;
	fma.rn.f64 	%fd108, %fd74, %fd76, %fd64;
	cvt.f64.f32 	%fd77, %f30;
	fma.rn.f64 	%fd109, %fd73, %fd77, %fd66;
	fma.rn.f64 	%fd110, %fd74, %fd77, %fd67;
	cvt.f64.f32 	%fd78, %f32;
	fma.rn.f64 	%fd111, %fd73, %fd78, %fd69;
	fma.rn.f64 	%fd112, %fd74, %fd78, %fd70;
	add.s32 	%r26, %r26, 2;
	add.s32 	%r25, %r25, 2;
	setp.ne.s32 	%p4, %r26, 0;
	@%p4 bra 	$L__BB1_4;
$L__BB1_5:
	and.b32  	%r21, %r10, 1;
	setp.eq.b32 	%p5, %r21, 1;
	not.pred 	%p6, %p5;
	@%p6 bra 	$L__BB1_7;
	add.s32 	%r22, %r27, %r2;
	mul.wide.s32 	%rd37, %r22, 4;
	add.s64 	%rd38, %rd2, %rd37;
	ld.global.u32 	%r23, [%rd38];
	add.s64 	%rd39, %rd1, %rd37;
	ld.global.f32 	%f33, [%rd39];
	add.f32 	%f34, %f33, 0f2EDBE6FF;
	shl.b32 	%r24, %r23, 2;
	mul.wide.s32 	%rd40, %r24, 4;
	add.s64 	%rd41, %rd5, %rd40;
	ld.global.f32 	%f35, [%rd41];
	ld.global.f32 	%f36, [%rd41+4];
	ld.global.f32 	%f37, [%rd41+8];
	ld.global.f32 	%f38, [%rd41+12];
	mul.wide.s32 	%rd42, %r23, 8;
	add.s64 	%rd43, %rd4, %rd42;
	ld.global.f64 	%fd79, [%rd43];
	add.s64 	%rd44, %rd3, %rd42;
	ld.global.f64 	%fd80, [%rd44];
	sub.f32 	%f39, %f35, %f1;
	div.rn.f32 	%f40, %f39, %f34;
	sub.f32 	%f41, %f36, %f2;
	div.rn.f32 	%f42, %f41, %f34;
	sub.f32 	%f43, %f37, %f3;
	div.rn.f32 	%f44, %f43, %f34;
	sub.f32 	%f45, %f38, %f4;
	div.rn.f32 	%f46, %f45, %f34;
	sub.f64 	%fd81, %fd79, %fd1;
	sub.f64 	%fd82, %fd80, %fd2;
	cvt.f64.f32 	%fd83, %f40;
	fma.rn.f64 	%fd105, %fd81, %fd83, %fd105;
	fma.rn.f64 	%fd106, %fd82, %fd83, %fd106;
	cvt.f64.f32 	%fd84, %f42;
	fma.rn.f64 	%fd107, %fd81, %fd84, %fd107;
	fma.rn.f64 	%fd108, %fd82, %fd84, %fd108;
	cvt.f64.f32 	%fd85, %f44;
	fma.rn.f64 	%fd109, %fd81, %fd85, %fd109;
	fma.rn.f64 	%fd110, %fd82, %fd85, %fd110;
	cvt.f64.f32 	%fd86, %f46;
	fma.rn.f64 	%fd111, %fd81, %fd86, %fd111;
	fma.rn.f64 	%fd112, %fd82, %fd86, %fd112;
$L__BB1_7:
	ld.param.u64 	%rd66, [_ZN5bec4d23compute_gradient_kernelEPKdS1_PKfPKiS3_PdS6_S6_S6_S6_S6_S6_S6_ii_param_12];
	ld.param.u64 	%rd65, [_ZN5bec4d23compute_gradient_kernelEPKdS1_PKfPKiS3_PdS6_S6_S6_S6_S6_S6_S6_ii_param_11];
	ld.param.u64 	%rd64, [_ZN5bec4d23compute_gradient_kernelEPKdS1_PKfPKiS3_PdS6_S6_S6_S6_S6_S6_S6_ii_param_10];
	ld.param.u64 	%rd63, [_ZN5bec4d23compute_gradient_kernelEPKdS1_PKfPKiS3_PdS6_S6_S6_S6_S6_S6_S6_ii_param_9];
	ld.param.u64 	%rd62, [_ZN5bec4d23compute_gradient_kernelEPKdS1_PKfPKiS3_PdS6_S6_S6_S6_S6_S6_S6_ii_param_7];
	cvt.rn.f64.s32 	%fd87, %r10;
	rcp.rn.f64 	%fd88, %fd87;
	mul.f64 	%fd89, %fd88, %fd105;
	cvta.to.global.u64 	%rd45, %rd6;
	mul.wide.s32 	%rd46, %r1, 8;
	add.s64 	%rd47, %rd45, %rd46;
	st.global.f64 	[%rd47], %fd89;
	mul.f64 	%fd90, %fd88, %fd106;
	cvta.to.global.u64 	%rd48, %rd7;
	add.s64 	%rd49, %rd48, %rd46;
	st.global.f64 	[%rd49], %fd90;
	mul.f64 	%fd91, %fd88, %fd107;
	cvta.to.global.u64 	%rd50, %rd62;
	add.s64 	%rd51, %rd50, %rd46;
	st.global.f64 	[%rd51], %fd91;
	mul.f64 	%fd92, %fd88, %fd108;
	cvta.to.global.u64 	%rd52, %rd9;
	add.s64 	%rd53, %rd52, %rd46;
	st.global.f64 	[%rd53], %fd92;
	mul.f64 	%fd93, %fd88, %fd109;
	cvta.to.global.u64 	%rd54, %rd63;
	add.s64 	%rd55, %rd54, %rd46;
	st.global.f64 	[%rd55], %fd93;
	mul.f64 	%fd94, %fd88, %fd110;
	cvta.to.global.u64 	%rd56, %rd64;
	add.s64 	%rd57, %rd56, %rd46;
	st.global.f64 	[%rd57], %fd94;
	mul.f64 	%fd95, %fd88, %fd111;
	cvta.to.global.u64 	%rd58, %rd65;
	add.s64 	%rd59, %rd58, %rd46;
	st.global.f64 	[%rd59], %fd95;
	mul.f64 	%fd96, %fd88, %fd112;
	cvta.to.global.u64 	%rd60, %rd66;
	add.s64 	%rd61, %rd60, %rd46;
	st.global.f64 	[%rd61], %fd96;
$L__BB1_8:
	ret;

}
	// .globl	_ZN5bec4d31compute_angular_momentum_kernelEPKdS1_S1_S1_PKfPdS4_i
.visible .entry _ZN5bec4d31compute_angular_momentum_kernelEPKdS1_S1_S1_PKfPdS4_i(
	.param .u64 .ptr .align 1 _ZN5bec4d31compute_angular_momentum_kernelEPKdS1_S1_S1_PKfPdS4_i_param_0,
	.param .u64 .ptr .align 1 _ZN5bec4d31compute_angular_momentum_kernelEPKdS1_S1_S1_PKfPdS4_i_param_1,
	.param .u64 .ptr .align 1 _ZN5bec4d31compute_angular_momentum_kernelEPKdS1_S1_S1_PKfPdS4_i_param_2,
	.param .u64 .ptr .align 1 _ZN5bec4d31compute_angular_momentum_kernelEPKdS1_S1_S1_PKfPdS4_i_param_3,
	.param .u64 .ptr .align 1 _ZN5bec4d31compute_angular_momentum_kernelEPKdS1_S1_S1_PKfPdS4_i_param_4,
	.param .u64 .ptr .align 1 _ZN5bec4d31compute_angular_momentum_kernelEPKdS1_S1_S1_PKfPdS4_i_param_5,
	.param .u64 .ptr .align 1 _ZN5bec4d31compute_angular_momentum_kernelEPKdS1_S1_S1_PKfPdS4_i_param_6,
	.param .u32 _ZN5bec4d31compute_angular_momentum_kernelEPKdS1_S1_S1_PKfPdS4_i_param_7
)
{
	.reg .pred 	%p<2>;
	.reg .b32 	%r<7>;
	.reg .b32 	%f<3>;
	.reg .b64 	%rd<25>;
	.reg .b64 	%fd<13>;

	ld.param.u64 	%rd2, [_ZN5bec4d31compute_angular_momentum_kernelEPKdS1_S1_S1_PKfPdS4_i_param_1];
	ld.param.u64 	%rd3, [_ZN5bec4d31compute_angular_momentum_kernelEPKdS1_S1_S1_PKfPdS4_i_param_2];
	ld.param.u64 	%rd4, [_ZN5bec4d31compute_angular_momentum_kernelEPKdS1_S1_S1_PKfPdS4_i_param_3];
	ld.param.u64 	%rd5, [_ZN5bec4d31compute_angular_momentum_kernelEPKdS1_S1_S1_PKfPdS4_i_param_4];
	ld.param.u64 	%rd6, [_ZN5bec4d31compute_angular_momentum_kernelEPKdS1_S1_S1_PKfPdS4_i_param_5];
	ld.param.u64 	%rd7, [_ZN5bec4d31compute_angular_momentum_kernelEPKdS1_S1_S1_PKfPdS4_i_param_6];
	ld.param.u32 	%r2, [_ZN5bec4d31compute_angular_momentum_kernelEPKdS1_S1_S1_PKfPdS4_i_param_7];
	mov.u32 	%r3, %ctaid.x;
	mov.u32 	%r4, %ntid.x;
	mov.u32 	%r5, %tid.x;
	mad.lo.s32 	%r1, %r3, %r4, %r5;
	setp.ge.s32 	%p1, %r1, %r2;
	@%p1 bra 	$L__BB2_2;
	ld.param.u64 	%rd24, [_ZN5bec4d31compute_angular_momentum_kernelEPKdS1_S1_S1_PKfPdS4_i_param_0];
	cvta.to.global.u64 	%rd8, %rd5;
	cvta.to.global.u64 	%rd9, %rd24;
	cvta.to.global.u64 	%rd10, %rd2;
	cvta.to.global.u64 	%rd11, %rd3;
	cvta.to.global.u64 	%rd12, %rd4;
	cvta.to.global.u64 	%rd13, %rd6;
	cvta.to.global.u64 	%rd14, %rd7;
	shl.b32 	%r6, %r1, 2;
	mul.wide.s32 	%rd15, %r6, 4;
	add.s64 	%rd16, %rd8, %rd15;
	ld.global.f32 	%f1, [%rd16];
	ld.global.f32 	%f2, [%rd16+4];
	mul.wide.s32 	%rd17, %r1, 8;
	add.s64 	%rd18, %rd9, %rd17;
	ld.global.f64 	%fd1, [%rd18];
	add.s64 	%rd19, %rd10, %rd17;
	ld.global.f64 	%fd2, [%rd19];
	add.s64 	%rd20, %rd11, %rd17;
	ld.global.f64 	%fd3, [%rd20];
	add.s64 	%rd21, %rd12, %rd17;
	ld.global.f64 	%fd4, [%rd21];
	cvt.f64.f32 	%fd5, %f1;
	mul.f64 	%fd6, %fd3, %fd5;
	cvt.f64.f32 	%fd7, %f2;
	mul.f64 	%fd8, %fd1, %fd7;
	sub.f64 	%fd9, %fd6, %fd8;
	add.s64 	%rd22, %rd13, %rd17;
	st.global.f64 	[%rd22], %fd9;
	mul.f64 	%fd10, %fd4, %fd5;
	mul.f64 	%fd11, %fd2, %fd7;
	sub.f64 	%fd12, %fd10, %fd11;
	add.s64 	%rd23, %rd14, %rd17;
	st.global.f64 	[%rd23], %fd12;
$L__BB2_2:
	ret;

}


// ===== COMPILED SASS (sm_100) =====

	.target	sm_100

	.elftype	@"ET_EXEC"


//--------------------- .note.nv.tkinfo           --------------------------
	.section	.note.nv.tkinfo,"",@"SHT_NOTE"
	.sectionflags	@"SHF_NOTE_NV_TKINFO"
	.tkinfo
        /*0018*/ 	.word	0x00000002
        /*0030*/ 	.string	""
        /*0030*/ 	.string	"ptxas"
        /*0030*/ 	.string	"Cuda compilation tools, release 13.0, V13.0.88"
        /*0030*/ 	.string	"Build cuda_13.0.r13.0/compiler.36424714_0"
        /*0030*/ 	.string	"-arch sm_100 -m 64 "



//--------------------- .note.nv.cuinfo           --------------------------
	.section	.note.nv.cuinfo,"",@"SHT_NOTE"
	.sectionflags	@"SHF_NOTE_NV_CUINFO"
        /*0018*/ 	.short	0x0002
        /*001a*/ 	.short	0x0064
        /*001c*/ 	.short	0x0082
	.zero		2


//--------------------- .nv.info                  --------------------------
	.section	.nv.info,"",@"SHT_CUDA_INFO"
	.align	4


	//----- nvinfo : EIATTR_REGCOUNT
	.align		4
        /*0000*/ 	.byte	0x04, 0x2f
        /*0002*/ 	.short	(.L_1 - .L_0)
	.align		4
.L_0:
        /*0004*/ 	.word	index@(_ZN5bec4d24compute_laplacian_kernelEPKdS1_PKiPKfPdS6_ii)
        /*0008*/ 	.word	0x0000002e


	//----- nvinfo : EIATTR_FRAME_SIZE
	.align		4
.L_1:
        /*000c*/ 	.byte	0x04, 0x11
        /*000e*/ 	.short	(.L_3 - .L_2)
	.align		4
.L_2:
        /*0010*/ 	.word	index@($__internal_2_$__cuda_sm20_div_rn_f64_full)
        /*0014*/ 	.word	0x00000000


	//----- nvinfo : EIATTR_FRAME_SIZE
	.align		4
.L_3:
        /*0018*/ 	.byte	0x04, 0x11
        /*001a*/ 	.short	(.L_5 - .L_4)
	.align		4
.L_4:
        /*001c*/ 	.word	index@(_ZN5bec4d24compute_laplacian_kernelEPKdS1_PKiPKfPdS6_ii)
        /*0020*/ 	.word	0x00000000


	//----- nvinfo : EIATTR_REGCOUNT
	.align		4
.L_5:
        /*0024*/ 	.byte	0x04, 0x2f
        /*0026*/ 	.short	(.L_7 - .L_6)
	.align		4
.L_6:
        /*0028*/ 	.word	index@(_ZN5bec4d23compute_gradient_kernelEPKdS1_PKfPKiS3_PdS6_S6_S6_S6_S6_S6_S6_ii)
        /*002c*/ 	.word	0x00000038


	//----- nvinfo : EIATTR_FRAME_SIZE
	.align		4
.L_7:
        /*0030*/ 	.byte	0x04, 0x11
        /*0032*/ 	.short	(.L_9 - .L_8)
	.align		4
.L_8:
        /*0034*/ 	.word	index@($__internal_1_$__cuda_sm3x_div_rn_noftz_f32_slowpath)
        /*0038*/ 	.word	0x00000000


	//----- nvinfo : EIATTR_FRAME_SIZE
	.align		4
.L_9:
        /*003c*/ 	.byte	0x04, 0x11
        /*003e*/ 	.short	(.L_11 - .L_10)
	.align		4
.L_10:
        /*0040*/ 	.word	index@($__internal_0_$__cuda_sm20_dblrcp_rn_slowpath_v3)
        /*0044*/ 	.word	0x00000000


	//----- nvinfo : EIATTR_FRAME_SIZE
	.align		4
.L_11:
        /*0048*/ 	.byte	0x04, 0x11
        /*004a*/ 	.short	(.L_13 - .L_12)
	.align		4
.L_12:
        /*004c*/ 	.word	index@(_ZN5bec4d23compute_gradient_kernelEPKdS1_PKfPKiS3_PdS6_S6_S6_S6_S6_S6_S6_ii)
        /*0050*/ 	.word	0x00000000


	//----- nvinfo : EIATTR_REGCOUNT
	.align		4
.L_13:
        /*0054*/ 	.byte	0x04, 0x2f
        /*0056*/ 	.short	(.L_15 - .L_14)
	.align		4
.L_14:
        /*0058*/ 	.word	index@(_ZN5bec4d31compute_angular_momentum_kernelEPKdS1_S1_S1_PKfPdS4_i)
        /*005c*/ 	.word	0x00000017


	//----- nvinfo : EIATTR_FRAME_SIZE
	.align		4
.L_15:
        /*0060*/ 	.byte	0x04, 0x11
        /*0062*/ 	.short	(.L_17 - .L_16)
	.align		4
.L_16:
        /*0064*/ 	.word	index@(_ZN5bec4d31compute_angular_momentum_kernelEPKdS1_S1_S1_PKfPdS4_i)
        /*0068*/ 	.word	0x00000000


	//----- nvinfo : EIATTR_MIN_STACK_SIZE
	.align		4
.L_17:
        /*006c*/ 	.byte	0x04, 0x12
        /*006e*/ 	.short	(.L_19 - .L_18)
	.align		4
.L_18:
        /*0070*/ 	.word	index@(_ZN5bec4d31compute_angular_momentum_kernelEPKdS1_S1_S1_PKfPdS4_i)
        /*0074*/ 	.word	0x00000000


	//----- nvinfo : EIATTR_MIN_STACK_SIZE
	.align		4
.L_19:
        /*0078*/ 	.byte	0x04, 0x12
        /*007a*/ 	.short	(.L_21 - .L_20)
	.align		4
.L_20:
        /*007c*/ 	.word	index@(_ZN5bec4d23compute_gradient_kernelEPKdS1_PKfPKiS3_PdS6_S6_S6_S6_S6_S6_S6_ii)
        /*0080*/ 	.word	0x00000000


	//----- nvinfo : EIATTR_MIN_STACK_SIZE
	.align		4
.L_21:
        /*0084*/ 	.byte	0x04, 0x12
        /*0086*/ 	.short	(.L_23 - .L_22)
	.align		4
.L_22:
        /*0088*/ 	.word	index@(_ZN5bec4d24compute_laplacian_kernelEPKdS1_PKiPKfPdS6_ii)
        /*008c*/ 	.word	0x00000000
.L_23:


//--------------------- .nv.compat                --------------------------
	.section	.nv.compat,"",@"SHT_CUDA_COMPAT_INFO"
	.align	4
        /*0000*/ 	.byte	0x02, 0x09, 0x00, 0x00, 0x02, 0x02, 0x01, 0x00, 0x02, 0x05, 0x05, 0x00, 0x03, 0x07, 0x01, 0x01
        /*0010*/ 	.byte	0x02, 0x03, 0x00, 0x00, 0x02, 0x06, 0x01, 0x00, 0x04, 0x0b, 0x08, 0x00, 0x01, 0x00, 0x00, 0x00
        /*0020*/ 	.byte	0x00, 0x00, 0x00, 0x00


//--------------------- .nv.info._ZN5bec4d31compute_angular_momentum_kernelEPKdS1_S1_S1_PKfPdS4_i --------------------------
	.section	.nv.info._ZN5bec4d31compute_angular_momentum_kernelEPKdS1_S1_S1_PKfPdS4_i,"",@"SHT_CUDA_INFO"
	.sectionflags	@""
	.align	4


	//----- nvinfo : EIATTR_CUDA_API_VERSION
	.align		4
        /*0000*/ 	.byte	0x04, 0x37
        /*0002*/ 	.short	(.L_25 - .L_24)
.L_24:
        /*0004*/ 	.word	0x00000082


	//----- nvinfo : EIATTR_KPARAM_INFO
	.align		4
.L_25:
        /*0008*/ 	.byte	0x04, 0x17
        /*000a*/ 	.short	(.L_27 - .L_26)
.L_26:
        /*000c*/ 	.word	0x00000000
        /*0010*/ 	.short	0x0007
        /*0012*/ 	.short	0x0038
        /*0014*/ 	.byte	0x00, 0xf0, 0x11, 0x00


	//----- nvinfo : EIATTR_KPARAM_INFO
	.align		4
.L_27:
        /*0018*/ 	.byte	0x04, 0x17
        /*001a*/ 	.short	(.L_29 - .L_28)
.L_28:
        /*001c*/ 	.word	0x00000000
        /*0020*/ 	.short	0x0006
        /*0022*/ 	.short	0x0030
        /*0024*/ 	.byte	0x00, 0xf5, 0x21, 0x00


	//----- nvinfo : EIATTR_KPARAM_INFO
	.align		4
.L_29:
        /*0028*/ 	.byte	0x04, 0x17
        /*002a*/ 	.short	(.L_31 - .L_30)
.L_30:
        /*002c*/ 	.word	0x00000000
        /*0030*/ 	.short	0x0005
        /*0032*/ 	.short	0x0028
        /*0034*/ 	.byte	0x00, 0xf5, 0x21, 0x00


	//----- nvinfo : EIATTR_KPARAM_INFO
	.align		4
.L_31:
        /*0038*/ 	.byte	0x04, 0x17
        /*003a*/ 	.short	(.L_33 - .L_32)
.L_32:
        /*003c*/ 	.word	0x00000000
        /*0040*/ 	.short	0x0004
        /*0042*/ 	.short	0x0020
        /*0044*/ 	.byte	0x00, 0xf5, 0x21, 0x00


	//----- nvinfo : EIATTR_KPARAM_INFO
	.align		4
.L_33:
        /*0048*/ 	.byte	0x04, 0x17
        /*004a*/ 	.short	(.L_35 - .L_34)
.L_34:
        /*004c*/ 	.word	0x00000000
        /*0050*/ 	.short	0x0003
        /*0052*/ 	.short	0x0018
        /*0054*/ 	.byte	0x00, 0xf5, 0x21, 0x00


	//----- nvinfo : EIATTR_KPARAM_INFO
	.align		4
.L_35:
        /*0058*/ 	.byte	0x04, 0x17
        /*005a*/ 	.short	(.L_37 - .L_36)
.L_36:
        /*005c*/ 	.word	0x00000000
        /*0060*/ 	.short	0x0002
        /*0062*/ 	.short	0x0010
        /*0064*/ 	.byte	0x00, 0xf5, 0x21, 0x00


	//----- nvinfo : EIATTR_KPARAM_INFO
	.align		4
.L_37:
        /*0068*/ 	.byte	0x04, 0x17
        /*006a*/ 	.short	(.L_39 - .L_38)
.L_38:
        /*006c*/ 	.word	0x00000000
        /*0070*/ 	.short	0x0001
        /*0072*/ 	.short	0x0008
        /*0074*/ 	.byte	0x00, 0xf5, 0x21, 0x00


	//----- nvinfo : EIATTR_KPARAM_INFO
	.align		4
.L_39:
        /*0078*/ 	.byte	0x04, 0x17
        /*007a*/ 	.short	(.L_41 - .L_40)
.L_40:
        /*007c*/ 	.word	0x00000000
        /*0080*/ 	.short	0x0000
        /*0082*/ 	.short	0x0000
        /*0084*/ 	.byte	0x00, 0xf5, 0x21, 0x00


	//----- nvinfo : EIATTR_SPARSE_MMA_MASK
	.align		4
.L_41:
        /*0088*/ 	.byte	0x03, 0x50
        /*008a*/ 	.short	0x0000


	//----- nvinfo : EIATTR_MAXREG_COUNT
	.align		4
        /*008c*/ 	.byte	0x03, 0x1b
        /*008e*/ 	.short	0x00ff


	//----- nvinfo : EIATTR_MERCURY_ISA_VERSION
	.align		4
        /*0090*/ 	.byte	0x03, 0x5f
        /*0092*/ 	.short	0x0101


	//----- nvinfo : EIATTR_VRC_CTA_INIT_COUNT
	.align		4
        /*0094*/ 	.byte	0x02, 0x4a
	.zero		1
	.zero		1


	//----- nvinfo : EIATTR_EXIT_INSTR_OFFSETS
	.align		4
        /*0098*/ 	.byte	0x04, 0x1c
        /*009a*/ 	.short	(.L_43 - .L_42)


	//   ....[0]....
.L_42:
        /*009c*/ 	.word	0x00000070


	//   ....[1]....
        /*00a0*/ 	.word	0x00000260


	//----- nvinfo : EIATTR_CBANK_PARAM_SIZE
	.align		4
.L_43:
        /*00a4*/ 	.byte	0x03, 0x19
        /*00a6*/ 	.short	0x003c


	//----- nvinfo : EIATTR_PARAM_CBANK
	.align		4
        /*00a8*/ 	.byte	0x04, 0x0a
        /*00aa*/ 	.short	(.L_45 - .L_44)
	.align		4
.L_44:
        /*00ac*/ 	.word	index@(.nv.constant0._ZN5bec4d31compute_angular_momentum_kernelEPKdS1_S1_S1_PKfPdS4_i)
        /*00b0*/ 	.short	0x0380
        /*00b2*/ 	.short	0x003c


	//----- nvinfo : EIATTR_SW_WAR
	.align		4
.L_45:
        /*00b4*/ 	.byte	0x04, 0x36
        /*00b6*/ 	.short	(.L_47 - .L_46)
.L_46:
        /*00b8*/ 	.word	0x00000008
.L_47:


//--------------------- .nv.info._ZN5bec4d23compute_gradient_kernelEPKdS1_PKfPKiS3_PdS6_S6_S6_S6_S6_S6_S6_ii --------------------------
	.section	.nv.info._ZN5bec4d23compute_gradient_kernelEPKdS1_PKfPKiS3_PdS6_S6_S6_S6_S6_S6_S6_ii,"",@"SHT_CUDA_INFO"
	.sectionflags	@""
	.align	4


	//----- nvinfo : EIATTR_CUDA_API_VERSION
	.align		4
        /*0000*/ 	.byte	0x04, 0x37
        /*0002*/ 	.short	(.L_49 - .L_48)
.L_48:
        /*0004*/ 	.word	0x00000082


	//----- nvinfo : EIATTR_KPARAM_INFO
	.align		4
.L_49:
        /*0008*/ 	.byte	0x04, 0x17
        /*000a*/ 	.short	(.L_51 - .L_50)
.L_50:
        /*000c*/ 	.word	0x00000000
        /*0010*/ 	.short	0x000e
        /*0012*/ 	.short	0x006c
        /*0014*/ 	.byte	0x00, 0xf0, 0x11, 0x00


	//----- nvinfo : EIATTR_KPARAM_INFO
	.align		4
.L_51:
        /*0018*/ 	.byte	0x04, 0x17
        /*001a*/ 	.short	(.L_53 - .L_52)
.L_52:
        /*001c*/ 	.word	0x00000000
        /*0020*/ 	.short	0x000d
        /*0022*/ 	.short	0x0068
        /*0024*/ 	.byte	0x00, 0xf0, 0x11, 0x00


	//----- nvinfo : EIATTR_KPARAM_INFO
	.align		4
.L_53:
        /*0028*/ 	.byte	0x04, 0x17
        /*002a*/ 	.short	(.L_55 - .L_54)
.L_54:
        /*002c*/ 	.word	0x00000000
        /*0030*/ 	.short	0x000c
        /*0032*/ 	.short	0x0060
        /*0034*/ 	.byte	0x00, 0xf5, 0x21, 0x00


	//----- nvinfo : EIATTR_KPARAM_INFO
	.align		4
.L_55:
        /*0038*/ 	.byte	0x04, 0x17
        /*003a*/ 	.short	(.L_57 - .L_56)
.L_56:
        /*003c*/ 	.word	0x00000000
        /*0040*/ 	.short	0x000b
        /*0042*/ 	.short	0x0058
        /*0044*/ 	.byte	0x00, 0xf5, 0x21, 0x00


	//----- nvinfo : EIATTR_KPARAM_INFO
	.align		4
.L_57:
        /*0048*/ 	.byte	0x04, 0x17
        /*004a*/ 	.short	(.L_59 - .L_58)
.L_58:
        /*004c*/ 	.word	0x00000000
        /*0050*/ 	.short	0x000a
        /*0052*/ 	.short	0x0050
        /*0054*/ 	.byte	0x00, 0xf5, 0x21, 0x00


	//----- nvinfo : EIATTR_KPARAM_INFO
	.align		4
.L_59:
        /*0058*/ 	.byte	0x04, 0x17
        /*005a*/ 	.short	(.L_61 - .L_60)
.L_60:
        /*005c*/ 	.word	0x00000000
        /*0060*/ 	.short	0x0009
        /*0062*/ 	.short	0x0048
        /*0064*/ 	.byte	0x00, 0xf5, 0x21, 0x00


	//----- nvinfo : EIATTR_KPARAM_INFO
	.align		4
.L_61:
        /*0068*/ 	.byte	0x04, 0x17
        /*006a*/ 	.short	(.L_63 - .L_62)
.L_62:
        /*006c*/ 	.word	0x00000000
        /*0070*/ 	.short	0x0008
        /*0072*/ 	.short	0x0040
        /*0074*/ 	.byte	0x00, 0xf5, 0x21, 0x00


	//----- nvinfo : EIATTR_KPARAM_INFO
	.align		4
.L_63:
        /*0078*/ 	.byte	0x04, 0x17
        /*007a*/ 	.short	(.L_65 - .L_64)
.L_64:
        /*007c*/ 	.word	0x00000000
        /*0080*/ 	.short	0x0007
        /*0082*/ 	.short	0x0038
        /*0084*/ 	.byte	0x00, 0xf5, 0x21, 0x00


	//----- nvinfo : EIATTR_KPARAM_INFO
	.align		4
.L_65:
        /*0088*/ 	.byte	0x04, 0x17
        /*008a*/ 	.short	(.L_67 - .L_66)
.L_66:
        /*008c*/ 	.word	0x00000000
        /*0090*/ 	.short	0x0006
        /*0092*/ 	.short	0x0030
        /*0094*/ 	.byte	0x00, 0xf5, 0x21, 0x00


	//----- nvinfo : EIATTR_KPARAM_INFO
	.align		4
.L_67:
        /*0098*/ 	.byte	0x04, 0x17
        /*009a*/ 	.short	(.L_69 - .L_68)
.L_68:
        /*009c*/ 	.word	0x00000000
        /*00a0*/ 	.short	0x0005
        /*00a2*/ 	.short	0x0028
        /*00a4*/ 	.byte	0x00, 0xf5, 0x21, 0x00


	//----- nvinfo : EIATTR_KPARAM_INFO
	.align		4
.L_69:
        /*00a8*/ 	.byte	0x04, 0x17
        /*00aa*/ 	.short	(.L_71 - .L_70)
.L_70:
        /*00ac*/ 	.word	0x00000000
        /*00b0*/ 	.short	0x0004
        /*00b2*/ 	.short	0x0020
        /*00b4*/ 	.byte	0x00, 0xf5, 0x21, 0x00


	//----- nvinfo : EIATTR_KPARAM_INFO
	.align		4
.L_71:
        /*00b8*/ 	.byte	0x04, 0x17
        /*00ba*/ 	.short	(.L_73 - .L_72)
.L_72:
        /*00bc*/ 	.word	0x00000000
        /*00c0*/ 	.short	0x0003
        /*00c2*/ 	.short	0x0018
        /*00c4*/ 	.byte	0x00, 0xf5, 0x21, 0x00


	//----- nvinfo : EIATTR_KPARAM_INFO
	.align		4
.L_73:
        /*00c8*/ 	.byte	0x04, 0x17
        /*00ca*/ 	.short	(.L_75 - .L_74)
.L_74:
        /*00cc*/ 	.word	0x00000000
        /*00d0*/ 	.short	0x0002
        /*00d2*/ 	.short	0x0010
        /*00d4*/ 	.byte	0x00, 0xf5, 0x21, 0x00


	//----- nvinfo : EIATTR_KPARAM_INFO
	.align		4
.L_75:
        /*00d8*/ 	.byte	0x04, 0x17
        /*00da*/ 	.short	(.L_77 - .L_76)
.L_76:
        /*00dc*/ 	.word	0x00000000
        /*00e0*/ 	.short	0x0001
        /*00e2*/ 	.short	0x0008
        /*00e4*/ 	.byte	0x00, 0xf5, 0x21, 0x00


	//----- nvinfo : EIATTR_KPARAM_INFO
	.align		4
.L_77:
        /*00e8*/ 	.byte	0x04, 0x17
        /*00ea*/ 	.short	(.L_79 - .L_78)
.L_78:
        /*00ec*/ 	.word	0x00000000
        /*00f0*/ 	.short	0x0000
        /*00f2*/ 	.short	0x0000
        /*00f4*/ 	.byte	0x00, 0xf5, 0x21, 0x00


	//----- nvinfo : EIATTR_SPARSE_MMA_MASK
	.align		4
.L_79:
        /*00f8*/ 	.byte	0x03, 0x50
        /*00fa*/ 	.short	0x0000


	//----- nvinfo : EIATTR_MAXREG_COUNT
	.align		4
        /*00fc*/ 	.byte	0x03, 0x1b
        /*00fe*/ 	.short	0x00ff


	//----- nvinfo : EIATTR_MERCURY_ISA_VERSION
	.align		4
        /*0100*/ 	.byte	0x03, 0x5f
        /*0102*/ 	.short	0x0101


	//----- nvinfo : EIATTR_VRC_CTA_INIT_COUNT
	.align		4
        /*0104*/ 	.byte	0x02, 0x4a
	.zero		1
	.zero		1


	//----- nvinfo : EIATTR_EXIT_INSTR_OFFSETS
	.align		4
        /*0108*/ 	.byte	0x04, 0x1c
        /*010a*/ 	.short	(.L_81 - .L_80)


	//   ....[0]....
.L_80:
        /*010c*/ 	.word	0x00000070


	//   ....[1]....
        /*0110*/ 	.word	0x000017c0


	//----- nvinfo : EIATTR_CRS_STACK_SIZE
	.align		4
.L_81:
        /*0114*/ 	.byte	0x04, 0x1e
        /*0116*/ 	.short	(.L_83 - .L_82)
.L_82:
        /*0118*/ 	.word	0x00000000


	//----- nvinfo : EIATTR_CBANK_PARAM_SIZE
	.align		4
.L_83:
        /*011c*/ 	.byte	0x03, 0x19
        /*011e*/ 	.short	0x0070


	//----- nvinfo : EIATTR_PARAM_CBANK
	.align		4
        /*0120*/ 	.byte	0x04, 0x0a
        /*0122*/ 	.short	(.L_85 - .L_84)
	.align		4
.L_84:
        /*0124*/ 	.word	index@(.nv.constant0._ZN5bec4d23compute_gradient_kernelEPKdS1_PKfPKiS3_PdS6_S6_S6_S6_S6_S6_S6_ii)
        /*0128*/ 	.short	0x0380
        /*012a*/ 	.short	0x0070


	//----- nvinfo : EIATTR_SW_WAR
	.align		4
.L_85:
        /*012c*/ 	.byte	0x04, 0x36
        /*012e*/ 	.short	(.L_87 - .L_86)
.L_86:
        /*0130*/ 	.word	0x00000008
.L_87:


//--------------------- .nv.info._ZN5bec4d24compute_laplacian_kernelEPKdS1_PKiPKfPdS6_ii --------------------------
	.section	.nv.info._ZN5bec4d24compute_laplacian_kernelEPKdS1_PKiPKfPdS6_ii,"",@"SHT_CUDA_INFO"
	.sectionflags	@""
	.align	4


	//----- nvinfo : EIATTR_CUDA_API_VERSION
	.align		4
        /*0000*/ 	.byte	0x04, 0x37
        /*0002*/ 	.short	(.L_89 - .L_88)
.L_88:
        /*0004*/ 	.word	0x00000082


	//----- nvinfo : EIATTR_KPARAM_INFO
	.align		4
.L_89:
        /*0008*/ 	.byte	0x04, 0x17
        /*000a*/ 	.short	(.L_91 - .L_90)
.L_90:
        /*000c*/ 	.word	0x00000000
        /*0010*/ 	.short	0x0007
        /*0012*/ 	.short	0x0034
        /*0014*/ 	.byte	0x00, 0xf0, 0x11, 0x00


	//----- nvinfo : EIATTR_KPARAM_INFO
	.align		4
.L_91:
        /*0018*/ 	.byte	0x04, 0x17
        /*001a*/ 	.short	(.L_93 - .L_92)
.L_92:
        /*001c*/ 	.word	0x00000000
        /*0020*/ 	.short	0x0006
        /*0022*/ 	.short	0x0030
        /*0024*/ 	.byte	0x00, 0xf0, 0x11, 0x00


	//----- nvinfo : EIATTR_KPARAM_INFO
	.align		4
.L_93:
        /*0028*/ 	.byte	0x04, 0x17
        /*002a*/ 	.short	(.L_95 - .L_94)
.L_94:
        /*002c*/ 	.word	0x00000000
        /*0030*/ 	.short	0x0005
        /*0032*/ 	.short	0x0028
        /*0034*/ 	.byte	0x00, 0xf5, 0x21, 0x00


	//----- nvinfo : EIATTR_KPARAM_INFO
	.align		4
.L_95:
        /*0038*/ 	.byte	0x04, 0x17
        /*003a*/ 	.short	(.L_97 - .L_96)
.L_96:
        /*003c*/ 	.word	0x00000000
        /*0040*/ 	.short	0x0004
        /*0042*/ 	.short	0x0020
        /*0044*/ 	.byte	0x00, 0xf5, 0x21, 0x00


	//----- nvinfo : EIATTR_KPARAM_INFO
	.align		4
.L_97:
        /*0048*/ 	.byte	0x04, 0x17
        /*004a*/ 	.short	(.L_99 - .L_98)
.L_98:
        /*004c*/ 	.word	0x00000000
        /*0050*/ 	.short	0x0003
        /*0052*/ 	.short	0x0018
        /*0054*/ 	.byte	0x00, 0xf5, 0x21, 0x00


	//----- nvinfo : EIATTR_KPARAM_INFO
	.align		4
.L_99:
        /*0058*/ 	.byte	0x04, 0x17
        /*005a*/ 	.short	(.L_101 - .L_100)
.L_100:
        /*005c*/ 	.word	0x00000000
        /*0060*/ 	.short	0x0002
        /*0062*/ 	.short	0x0010
        /*0064*/ 	.byte	0x00, 0xf5, 0x21, 0x00


	//----- nvinfo : EIATTR_KPARAM_INFO
	.align		4
.L_101:
        /*0068*/ 	.byte	0x04, 0x17
        /*006a*/ 	.short	(.L_103 - .L_102)
.L_102:
        /*006c*/ 	.word	0x00000000
        /*0070*/ 	.short	0x0001
        /*0072*/ 	.short	0x0008
        /*0074*/ 	.byte	0x00, 0xf5, 0x21, 0x00


	//----- nvinfo : EIATTR_KPARAM_INFO
	.align		4
.L_103:
        /*0078*/ 	.byte	0x04, 0x17
        /*007a*/ 	.short	(.L_105 - .L_104)
.L_104:
        /*007c*/ 	.word	0x00000000
        /*0080*/ 	.short	0x0000
        /*0082*/ 	.short	0x0000
        /*0084*/ 	.byte	0x00, 0xf5, 0x21, 0x00


	//----- nvinfo : EIATTR_SPARSE_MMA_MASK
	.align		4
.L_105:
        /*0088*/ 	.byte	0x03, 0x50
        /*008a*/ 	.short	0x0000


	//----- nvinfo : EIATTR_MAXREG_COUNT
	.align		4
        /*008c*/ 	.byte	0x03, 0x1b
        /*008e*/ 	.short	0x00ff


	//----- nvinfo : EIATTR_MERCURY_ISA_VERSION
	.align		4
        /*0090*/ 	.byte	0x03, 0x5f
        /*0092*/ 	.short	0x0101


	//----- nvinfo : EIATTR_VRC_CTA_INIT_COUNT
	.align		4
        /*0094*/ 	.byte	0x02, 0x4a
	.zero		1
	.zero		1


	//----- nvinfo : EIATTR_EXIT_INSTR_OFFSETS
	.align		4
        /*0098*/ 	.byte	0x04, 0x1c
        /*009a*/ 	.short	(.L_107 - .L_106)


	//   ....[0]....
.L_106:
        /*009c*/ 	.word	0x00000070


	//   ....[1]....
        /*00a0*/ 	.word	0x00002220


	//----- nvinfo : EIATTR_CRS_STACK_SIZE
	.align		4
.L_107:
        /*00a4*/ 	.byte	0x04, 0x1e
        /*00a6*/ 	.short	(.L_109 - .L_108)
.L_108:
        /*00a8*/ 	.word	0x00000000


	//----- nvinfo : EIATTR_CBANK_PARAM_SIZE
	.align		4
.L_109:
        /*00ac*/ 	.byte	0x03, 0x19
        /*00ae*/ 	.short	0x0038


	//----- nvinfo : EIATTR_PARAM_CBANK
	.align		4
        /*00b0*/ 	.byte	0x04, 0x0a
        /*00b2*/ 	.short	(.L_111 - .L_110)
	.align		4
.L_110:
        /*00b4*/ 	.word	index@(.nv.constant0._ZN5bec4d24compute_laplacian_kernelEPKdS1_PKiPKfPdS6_ii)
        /*00b8*/ 	.short	0x0380
        /*00ba*/ 	.short	0x0038


	//----- nvinfo : EIATTR_SW_WAR
	.align		4
.L_111:
        /*00bc*/ 	.byte	0x04, 0x36
        /*00be*/ 	.short	(.L_113 - .L_112)
.L_112:
        /*00c0*/ 	.word	0x00000008
.L_113:


//--------------------- .nv.callgraph             --------------------------
	.section	.nv.callgraph,"",@"SHT_CUDA_CALLGRAPH"
	.align	4
	.sectionentsize	8
	.align		4
        /*0000*/ 	.word	0x00000000
	.align		4
        /*0004*/ 	.word	0xffffffff
	.align		4
        /*0008*/ 	.word	0x00000000
	.align		4
        /*000c*/ 	.word	0xfffffffe
	.align		4
        /*0010*/ 	.word	0x00000000
	.align		4
        /*0014*/ 	.word	0xfffffffd
	.align		4
        /*0018*/ 	.word	0x00000000
	.align		4
        /*001c*/ 	.word	0xfffffffc


//--------------------- .text._ZN5bec4d31compute_angular_momentum_kernelEPKdS1_S1_S1_PKfPdS4_i --------------------------
	.section	.text._ZN5bec4d31compute_angular_momentum_kernelEPKdS1_S1_S1_PKfPdS4_i,"ax",@progbits
	.align	128
        .global         _ZN5bec4d31compute_angular_momentum_kernelEPKdS1_S1_S1_PKfPdS4_i
        .type           _ZN5bec4d31compute_angular_momentum_kernelEPKdS1_S1_S1_PKfPdS4_i,@function
        .size           _ZN5bec4d31compute_angular_momentum_kernelEPKdS1_S1_S1_PKfPdS4_i,(.L_x_89 - _ZN5bec4d31compute_angular_momentum_kernelEPKdS1_S1_S1_PKfPdS4_i)
        .other          _ZN5bec4d31compute_angular_momentum_kernelEPKdS1_S1_S1_PKfPdS4_i,@"STO_CUDA_ENTRY STV_DEFAULT"
_ZN5bec4d31compute_angular_momentum_kernelEPKdS1_S1_S1_PKfPdS4_i:
.text._ZN5bec4d31compute_angular_momentum_kernelEPKdS1_S1_S1_PKfPdS4_i:
[----:B------:R-:W-:Y:S01]  /*0000*/  LDC R1, c[0x0][0x37c] ;  /* 0x0000df00ff017b82 */ /* 0x000fe20000000800 */
[----:B------:R-:W0:Y:S07]  /*0010*/  S2R R3, SR_TID.X ;  /* 0x0000000000037919 */ /* 0x000e2e0000002100 */
[----:B------:R-:W0:Y:S01]  /*0020*/  S2UR UR4, SR_CTAID.X ;  /* 0x00000000000479c3 */ /* 0x000e220000002500 */
[----:B------:R-:W1:Y:S07]  /*0030*/  LDCU UR5, c[0x0][0x3b8] ;  /* 0x00007700ff0577ac */ /* 0x000e6e0008000800 */
[----:B------:R-:W0:Y:S02]  /*0040*/  LDC R0, c[0x0][0x360] ;  /* 0x0000d800ff007b82 */ /* 0x000e240000000800 */
[----:B0-----:R-:W-:-:S05]  /*0050*/  IMAD R0, R0, UR4, R3 ;  /* 0x0000000400007c24 */ /* 0x001fca000f8e0203 */
[----:B-1----:R-:W-:-:S13]  /*0060*/  ISETP.GE.AND P0, PT, R0, UR5, PT ;  /* 0x0000000500007c0c */ /* 0x002fda000bf06270 */
[----:B------:R-:W-:Y:S05]  /*0070*/  @P0 EXIT ;  /* 0x000000000000094d */ /* 0x000fea0003800000 */
[----:B------:R-:W0:Y:S01]  /*0080*/  LDC.64 R8, c[0x0][0x3a0] ;  /* 0x0000e800ff087b82 */ /* 0x000e220000000a00 */
[----:B------:R-:W1:Y:S01]  /*0090*/  LDCU.64 UR4, c[0x0][0x358] ;  /* 0x00006b00ff0477ac */ /* 0x000e620008000a00 */
[----:B------:R-:W-:-:S06]  /*00a0*/  SHF.L.U32 R3, R0, 0x2, RZ ;  /* 0x0000000200037819 */ /* 0x000fcc00000006ff */
[----:B------:R-:W2:Y:S08]  /*00b0*/  LDC.64 R4, c[0x0][0x380] ;  /* 0x0000e000ff047b82 */ /* 0x000eb00000000a00 */
[----:B------:R-:W3:Y:S08]  /*00c0*/  LDC.64 R6, c[0x0][0x388] ;  /* 0x0000e200ff067b82 */ /* 0x000ef00000000a00 */
[----:B------:R-:W4:Y:S01]  /*00d0*/  LDC.64 R10, c[0x0][0x390] ;  /* 0x0000e400ff0a7b82 */ /* 0x000f220000000a00 */
[----:B0-----:R-:W-:-:S05]  /*00e0*/  IMAD.WIDE R8, R3, 0x4, R8 ;  /* 0x0000000403087825 */ /* 0x001fca00078e0208 */
[----:B-1----:R-:W5:Y:S02]  /*00f0*/  LDG.E R20, desc[UR4][R8.64+0x4] ;  /* 0x0000040408147981 */ /* 0x002f64000c1e1900 */
[----:B------:R-:W0:Y:S01]  /*0100*/  LDC.64 R12, c[0x0][0x398] ;  /* 0x0000e600ff0c7b82 */ /* 0x000e220000000a00 */
[C---:B--2---:R-:W-:Y:S01]  /*0110*/  IMAD.WIDE R4, R0.reuse, 0x8, R4 ;  /* 0x0000000800047825 */ /* 0x044fe200078e0204 */
[----:B------:R1:W2:Y:S05]  /*0120*/  LDG.E R2, desc[UR4][R8.64] ;  /* 0x0000000408027981 */ /* 0x0002aa000c1e1900 */
[----:B------:R-:W2:Y:S01]  /*0130*/  LDG.E.64 R4, desc[UR4][R4.64] ;  /* 0x0000000404047981 */ /* 0x000ea2000c1e1b00 */
[C---:B---3--:R-:W-:Y:S01]  /*0140*/  IMAD.WIDE R6, R0.reuse, 0x8, R6 ;  /* 0x0000000800067825 */ /* 0x048fe200078e0206 */
[----:B------:R-:W3:Y:S05]  /*0150*/  LDC.64 R18, c[0x0][0x3a8] ;  /* 0x0000ea00ff127b82 */ /* 0x000eea0000000a00 */
[----:B------:R-:W3:Y:S01]  /*0160*/  LDG.E.64 R6, desc[UR4][R6.64] ;  /* 0x0000000406067981 */ /* 0x000ee2000c1e1b00 */
[----:B----4-:R-:W-:-:S02]  /*0170*/  IMAD.WIDE R10, R0, 0x8, R10 ;  /* 0x00000008000a7825 */ /* 0x010fc400078e020a */
[----:B-1----:R-:W1:Y:S04]  /*0180*/  LDC.64 R8, c[0x0][0x3b0] ;  /* 0x0000ec00ff087b82 */ /* 0x002e680000000a00 */
[----:B------:R-:W4:Y:S01]  /*0190*/  LDG.E.64 R10, desc[UR4][R10.64] ;  /* 0x000000040a0a7981 */ /* 0x000f22000c1e1b00 */
[----:B0-----:R-:W-:-:S06]  /*01a0*/  IMAD.WIDE R12, R0, 0x8, R12 ;  /* 0x00000008000c7825 */ /* 0x001fcc00078e020c */
[----:B------:R-:W4:Y:S01]  /*01b0*/  LDG.E.64 R12, desc[UR4][R12.64] ;  /* 0x000000040c0c7981 */ /* 0x000f22000c1e1b00 */
[----:B-1----:R-:W-:Y:S01]  /*01c0*/  IMAD.WIDE R8, R0, 0x8, R8 ;  /* 0x0000000800087825 */ /* 0x002fe200078e0208 */
[----:B-----5:R-:W0:Y:S08]  /*01d0*/  F2F.F64.F32 R14, R20 ;  /* 0x00000014000e7310 */ /* 0x020e300000201800 */
[----:B--2---:R-:W4:Y:S01]  /*01e0*/  F2F.F64.F32 R2, R2 ;  /* 0x0000000200027310 */ /* 0x004f220000201800 */
[----:B0-----:R-:W-:-:S02]  /*01f0*/  DMUL R16, R4, R14 ;  /* 0x0000000e04107228 */ /* 0x001fc40000000000 */
[----:B---3--:R-:W-:Y:S01]  /*0200*/  DMUL R14, R6, R14 ;  /* 0x0000000e060e7228 */ /* 0x008fe20000000000 */
[----:B------:R-:W-:-:S05]  /*0210*/  IMAD.WIDE R4, R0, 0x8, R18 ;  /* 0x0000000800047825 */ /* 0x000fca00078e0212 */
[-C--:B----4-:R-:W-:Y:S02]  /*0220*/  DFMA R16, R10, R2.reuse, -R16 ;  /* 0x000000020a10722b */ /* 0x090fe40000000810 */
[----:B------:R-:W-:-:S05]  /*0230*/  DFMA R14, R12, R2, -R14 ;  /* 0x000000020c0e722b */ /* 0x000fca000000080e */
[----:B------:R-:W-:Y:S04]  /*0240*/  STG.E.64 desc[UR4][R4.64], R16 ;  /* 0x0000001004007986 */ /* 0x000fe8000c101b04 */
[----:B------:R-:W-:Y:S01]  /*0250*/  STG.E.64 desc[UR4][R8.64], R14 ;  /* 0x0000000e08007986 */ /* 0x000fe2000c101b04 */
[----:B------:R-:W-:Y:S05]  /*0260*/  EXIT ;  /* 0x000000000000794d */ /* 0x000fea0003800000 */
.L_x_0:
[----:B------:R-:W-:-:S00]  /*0270*/  BRA `(.L_x_0) ;  /* 0xfffffffc00fc7947 */ /* 0x000fc0000383ffff */
[----:B------:R-:W-:-:S00]  /*0280*/  NOP ;  /* 0x0000000000007918 */ /* 0x000fc00000000000 */
[----:B------:R-:W-:-:S00]  /*0290*/  NOP ;  /* 0x0000000000007918 */ /* 0x000fc00000000000 */
[----:B------:R-:W-:-:S00]  /*02a0*/  NOP ;  /* 0x0000000000007918 */ /* 0x000fc00000000000 */
[----:B------:R-:W-:-:S00]  /*02b0*/  NOP ;  /* 0x0000000000007918 */ /* 0x000fc00000000000 */
[----:B------:R-:W-:-:S00]  /*02c0*/  NOP ;  /* 0x0000000000007918 */ /* 0x000fc00000000000 */
[----:B------:R-:W-:-:S00]  /*02d0*/  NOP ;  /* 0x0000000000007918 */ /* 0x000fc00000000000 */
[----:B------:R-:W-:-:S00]  /*02e0*/  NOP ;  /* 0x0000000000007918 */ /* 0x000fc00000000000 */
[----:B------:R-:W-:-:S00]  /*02f0*/  NOP ;  /* 0x0000000000007918 */ /* 0x000fc00000000000 */
.L_x_89:


//--------------------- .text._ZN5bec4d23compute_gradient_kernelEPKdS1_PKfPKiS3_PdS6_S6_S6_S6_S6_S6_S6_ii --------------------------
	.section	.text._ZN5bec4d23compute_gradient_kernelEPKdS1_PKfPKiS3_PdS6_S6_S6_S6_S6_S6_S6_ii,"ax",@progbits
	.align	128
        .global         _ZN5bec4d23compute_gradient_kernelEPKdS1_PKfPKiS3_PdS6_S6_S6_S6_S6_S6_S6_ii
        .type           _ZN5bec4d23compute_gradient_kernelEPKdS1_PKfPKiS3_PdS6_S6_S6_S6_S6_S6_S6_ii,@function
        .size           _ZN5bec4d23compute_gradient_kernelEPKdS1_PKfPKiS3_PdS6_S6_S6_S6_S6_S6_S6_ii,(.L_x_87 - _ZN5bec4d23compute_gradient_kernelEPKdS1_PKfPKiS3_PdS6_S6_S6_S6_S6_S6_S6_ii)
        .other          _ZN5bec4d23compute_gradient_kernelEPKdS1_PKfPKiS3_PdS6_S6_S6_S6_S6_S6_S6_ii,@"STO_CUDA_ENTRY STV_DEFAULT"
_ZN5bec4d23compute_gradient_kernelEPKdS1_PKfPKiS3_PdS6_S6_S6_S6_S6_S6_S6_ii:
.text._ZN5bec4d23compute_gradient_kernelEPKdS1_PKfPKiS3_PdS6_S6_S6_S6_S6_S6_S6_ii:
        /* <DEDUP_REMOVED lines=8> */
[----:B------:R-:W0:Y:S01]  /*0080*/  LDCU UR5, c[0x0][0x3e8] ;  /* 0x00007d00ff0577ac */ /* 0x000e220008000800 */
[----:B------:R-:W1:Y:S01]  /*0090*/  LDC.64 R2, c[0x0][0x390] ;  /* 0x0000e400ff027b82 */ /* 0x000e620000000a00 */
[----:B------:R-:W-:Y:S02]  /*00a0*/  SHF.L.U32 R5, R4, 0x2, RZ ;  /* 0x0000000204057819 */ /* 0x000fe400000006ff */
[----:B------:R-:W-:Y:S02]  /*00b0*/  CS2R R20, SRZ ;  /* 0x0000000000147805 */ /* 0x000fe4000001ff00 */
[----:B------:R-:W-:Y:S02]  /*00c0*/  CS2R R18, SRZ ;  /* 0x0000000000127805 */ /* 0x000fe4000001ff00 */
[----:B------:R-:W-:Y:S02]  /*00d0*/  CS2R R16, SRZ ;  /* 0x0000000000107805 */ /* 0x000fe4000001ff00 */
[----:B------:R-:W-:-:S02]  /*00e0*/  CS2R R14, SRZ ;  /* 0x00000000000e7805 */ /* 0x000fc4000001ff00 */
[----:B------:R-:W-:Y:S02]  /*00f0*/  CS2R R46, SRZ ;  /* 0x00000000002e7805 */ /* 0x000fe4000001ff00 */
[----:B------:R-:W-:Y:S02]  /*0100*/  CS2R R34, SRZ ;  /* 0x0000000000227805 */ /* 0x000fe4000001ff00 */
[----:B------:R-:W-:Y:S02]  /*0110*/  CS2R R32, SRZ ;  /* 0x0000000000207805 */ /* 0x000fe4000001ff00 */
[----:B------:R-:W-:Y:S01]  /*0120*/  CS2R R30, SRZ ;  /* 0x00000000001e7805 */ /* 0x000fe2000001ff00 */
[----:B------:R-:W2:Y:S01]  /*0130*/  LDCU.64 UR6, c[0x0][0x358] ;  /* 0x00006b00ff0677ac */ /* 0x000ea20008000a00 */
[----:B0-----:R-:W-:Y:S01]  /*0140*/  UISETP.GE.AND UP0, UPT, UR5, 0x1, UPT ;  /* 0x000000010500788c */ /* 0x001fe2000bf06270 */
[----:B-1----:R-:W-:-:S08]  /*0150*/  IMAD.WIDE R2, R5, 0x4, R2 ;  /* 0x0000000405027825 */ /* 0x002fd000078e0202 */
[----:B--2---:R-:W-:Y:S05]  /*0160*/  BRA.U !UP0, `(.L_x_1) ;  /* 0x0000001108d07547 */ /* 0x004fea000b800000 */
[----:B------:R-:W0:Y:S01]  /*0170*/  LDC.64 R28, c[0x0][0x380] ;  /* 0x0000e000ff1c7b82 */ /* 0x000e220000000a00 */
[----:B------:R1:W5:Y:S04]  /*0180*/  LDG.E R5, desc[UR6][R2.64] ;  /* 0x0000000602057981 */ /* 0x000368000c1e1900 */
[----:B------:R1:W5:Y:S03]  /*0190*/  LDG.E R6, desc[UR6][R2.64+0x4] ;  /* 0x0000040602067981 */ /* 0x000366000c1e1900 */
[----:B------:R-:W2:Y:S01]  /*01a0*/  LDC.64 R26, c[0x0][0x388] ;  /* 0x0000e200ff1a7b82 */ /* 0x000ea20000000a00 */
[----:B------:R1:W5:Y:S04]  /*01b0*/  LDG.E R7, desc[UR6][R2.64+0x8] ;  /* 0x0000080602077981 */ /* 0x000368000c1e1900 */
[----:B------:R1:W5:Y:S01]  /*01c0*/  LDG.E R8, desc[UR6][R2.64+0xc] ;  /* 0x00000c0602087981 */ /* 0x000362000c1e1900 */
[----:B0-----:R-:W-:-:S06]  /*01d0*/  IMAD.WIDE R28, R4, 0x8, R28 ;  /* 0x00000008041c7825 */ /* 0x001fcc00078e021c */
[----:B------:R-:W5:Y:S01]  /*01e0*/  LDG.E.64 R28, desc[UR6][R28.64] ;  /* 0x000000061c1c7981 */ /* 0x000f62000c1e1b00 */
[----:B--2---:R-:W-:-:S06]  /*01f0*/  IMAD.WIDE R26, R4, 0x8, R26 ;  /* 0x00000008041a7825 */ /* 0x004fcc00078e021a */
[----:B------:R-:W5:Y:S01]  /*0200*/  LDG.E.64 R26, desc[UR6][R26.64] ;  /* 0x000000061a1a7981 */ /* 0x000f62000c1e1b00 */
[----:B------:R-:W-:Y:S02]  /*0210*/  UISETP.NE.AND UP0, UPT, UR5, 0x1, UPT ;  /* 0x000000010500788c */ /* 0x000fe4000bf05270 */
[----:B------:R-:W-:Y:S01]  /*0220*/  IMAD R9, R4, UR5, RZ ;  /* 0x0000000504097c24 */ /* 0x000fe2000f8e02ff */
        /* <DEDUP_REMOVED lines=8> */
[----:B------:R-:W-:Y:S01]  /*02b0*/  UMOV UR4, URZ ;  /* 0x000000ff00047c82 */ /* 0x000fe20008000000 */
[----:B-1----:R-:W-:Y:S05]  /*02c0*/  BRA.U !UP0, `(.L_x_2) ;  /* 0x0000000908f47547 */ /* 0x002fea000b800000 */
[----:B------:R-:W-:Y:S01]  /*02d0*/  ULOP3.LUT UR4, UR5, 0x7ffffffe, URZ, 0xc0, !UPT ;  /* 0x7ffffffe05047892 */ /* 0x000fe2000f8ec0ff */
[----:B------:R-:W-:Y:S02]  /*02e0*/  MOV R10, R9 ;  /* 0x00000009000a7202 */ /* 0x000fe40000000f00 */
[----:B------:R-:W-:Y:S01]  /*02f0*/  CS2R R30, SRZ ;  /* 0x00000000001e7805 */ /* 0x000fe2000001ff00 */
[----:B------:R-:W-:-:S12]  /*0300*/  UIADD3 UR5, UPT, UPT, -UR4, URZ, URZ ;  /* 0x000000ff04057290 */ /* 0x000fd8000fffe1ff */
.L_x_19:
[----:B------:R-:W0:Y:S08]  /*0310*/  LDC.64 R24, c[0x0][0x398] ;  /* 0x0000e600ff187b82 */ /* 0x000e300000000a00 */
[----:B------:R-:W1:Y:S08]  /*0320*/  LDC.64 R36, c[0x0][0x3a0] ;  /* 0x0000e800ff247b82 */ /* 0x000e700000000a00 */
[----:B------:R-:W2:Y:S01]  /*0330*/  LDC.64 R12, c[0x0][0x390] ;  /* 0x0000e400ff0c7b82 */ /* 0x000ea20000000a00 */
[----:B0-----:R-:W-:-:S07]  /*0340*/  IMAD.WIDE R24, R10, 0x4, R24 ;  /* 0x000000040a187825 */ /* 0x001fce00078e0218 */
[----:B------:R-:W0:Y:S01]  /*0350*/  LDC.64 R52, c[0x0][0x380] ;  /* 0x0000e000ff347b82 */ /* 0x000e220000000a00 */
[----:B------:R-:W3:Y:S01]  /*0360*/  LDG.E R11, desc[UR6][R24.64] ;  /* 0x00000006180b7981 */ /* 0x000ee2000c1e1900 */
[----:B-1----:R-:W-:-:S06]  /*0370*/  IMAD.WIDE R36, R10, 0x4, R36 ;  /* 0x000000040a247825 */ /* 0x002fcc00078e0224 */
[----:B------:R-:W1:Y:S01]  /*0380*/  LDC.64 R50, c[0x0][0x388] ;  /* 0x0000e200ff327b82 */ /* 0x000e620000000a00 */
[----:B------:R-:W4:Y:S01]  /*0390*/  LDG.E R3, desc[UR6][R36.64] ;  /* 0x0000000624037981 */ /* 0x000f22000c1e1900 */
[----:B---3--:R-:W-:-:S05]  /*03a0*/  SHF.L.U32 R23, R11, 0x2, RZ ;  /* 0x000000020b177819 */ /* 0x008fca00000006ff */
[----:B--2---:R-:W-:-:S05]  /*03b0*/  IMAD.WIDE R12, R23, 0x4, R12 ;  /* 0x00000004170c7825 */ /* 0x004fca00078e020c */
[----:B------:R-:W2:Y:S01]  /*03c0*/  LDG.E R0, desc[UR6][R12.64] ;  /* 0x000000060c007981 */ /* 0x000ea2000c1e1900 */
[----:B0-----:R-:W-:-:S04]  /*03d0*/  IMAD.WIDE R52, R11, 0x8, R52 ;  /* 0x000000080b347825 */ /* 0x001fc800078e0234 */
[----:B-1----:R-:W-:-:S04]  /*03e0*/  IMAD.WIDE R50, R11, 0x8, R50 ;  /* 0x000000080b327825 */ /* 0x002fc800078e0232 */
[----:B----4-:R-:W-:Y:S01]  /*03f0*/  FADD R3, R3, 1.00000001335143196e-10 ;  /* 0x2edbe6ff03037421 */ /* 0x010fe20000000000 */
[----:B-----5:R-:W5:Y:S04]  /*0400*/  LDG.E.64 R52, desc[UR6][R52.64] ;  /* 0x0000000634347981 */ /* 0x020f68000c1e1b00 */
[----:B------:R-:W5:Y:S01]  /*0410*/  LDG.E.64 R50, desc[UR6][R50.64] ;  /* 0x0000000632327981 */ /* 0x000f62000c1e1b00 */
[----:B------:R-:W0:Y:S01]  /*0420*/  MUFU.RCP R2, R3 ;  /* 0x0000000300027308 */ /* 0x000e220000001000 */
[----:B------:R-:W-:Y:S02]  /*0430*/  BSSY.RECONVERGENT B2, `(.L_x_3) ;  /* 0x000000f000027945 */ /* 0x000fe40003800200 */
[----:B------:R-:W5:Y:S04]  /*0440*/  LDG.E R23, desc[UR6][R12.64+0x4] ;  /* 0x000004060c177981 */ /* 0x000f68000c1e1900 */
[----:B------:R-:W5:Y:S04]  /*0450*/  LDG.E R22, desc[UR6][R12.64+0x8] ;  /* 0x000008060c167981 */ /* 0x000f68000c1e1900 */
[----:B------:R1:W5:Y:S01]  /*0460*/  LDG.E R11, desc[UR6][R12.64+0xc] ;  /* 0x00000c060c0b7981 */ /* 0x000362000c1e1900 */
[----:B0-----:R-:W-:-:S04]  /*0470*/  FFMA R39, -R3, R2, 1 ;  /* 0x3f80000003277423 */ /* 0x001fc80000000102 */
[----:B------:R-:W-:Y:S01]  /*0480*/  FFMA R39, R2, R39, R2 ;  /* 0x0000002702277223 */ /* 0x000fe20000000002 */
[----:B--2---:R-:W-:-:S04]  /*0490*/  FADD R0, -R5, R0 ;  /* 0x0000000005007221 */ /* 0x004fc80000000100 */
[----:B------:R-:W0:Y:S01]  /*04a0*/  FCHK P0, R0, R3 ;  /* 0x0000000300007302 */ /* 0x000e220000000000 */
[----:B------:R-:W-:-:S04]  /*04b0*/  FFMA R2, R0, R39, RZ ;  /* 0x0000002700027223 */ /* 0x000fc800000000ff */
[----:B------:R-:W-:-:S04]  /*04c0*/  FFMA R38, -R3, R2, R0 ;  /* 0x0000000203267223 */ /* 0x000fc80000000100 */
[----:B-1----:R-:W-:Y:S01]  /*04d0*/  FFMA R13, R39, R38, R2 ;  /* 0x00000026270d7223 */ /* 0x002fe20000000002 */
[----:B0-----:R-:W-:Y:S06]  /*04e0*/  @!P0 BRA `(.L_x_4) ;  /* 0x00000000000c8947 */ /* 0x001fec0003800000 */
[----:B------:R-:W-:-:S07]  /*04f0*/  MOV R2, 0x510 ;  /* 0x0000051000027802 */ /* 0x000fce0000000f00 */
[----:B-----5:R-:W-:Y:S05]  /*0500*/  CALL.REL.NOINC `($__internal_1_$__cuda_sm3x_div_rn_noftz_f32_slowpath) ;  /* 0x0000001400507944 */ /* 0x020fea0003c00000 */
[----:B------:R-:W-:-:S07]  /*0510*/  IMAD.MOV.U32 R13, RZ, RZ, R0 ;  /* 0x000000ffff0d7224 */ /* 0x000fce00078e0000 */
.L_x_4:
[----:B------:R-:W-:Y:S05]  /*0520*/  BSYNC.RECONVERGENT B2 ;  /* 0x0000000000027941 */ /* 0x000fea0003800200 */
.L_x_3:
[----:B------:R-:W0:Y:S01]  /*0530*/  MUFU.RCP R12, R3 ;  /* 0x00000003000c7308 */ /* 0x000e220000001000 */
[----:B-----5:R-:W-:Y:S01]  /*0540*/  FADD R2, -R6, R23 ;  /* 0x0000001706027221 */ /* 0x020fe20000000100 */
[----:B------:R-:W-:Y:S06]  /*0550*/  BSSY.RECONVERGENT B2, `(.L_x_5) ;  /* 0x000000c000027945 */ /* 0x000fec0003800200 */
[----:B------:R-:W1:Y:S01]  /*0560*/  FCHK P0, R2, R3 ;  /* 0x0000000302007302 */ /* 0x000e620000000000 */
[----:B0-----:R-:W-:-:S04]  /*0570*/  FFMA R39, -R3, R12, 1 ;  /* 0x3f80000003277423 */ /* 0x001fc8000000010c */
[----:B------:R-:W-:-:S04]  /*0580*/  FFMA R12, R12, R39, R12 ;  /* 0x000000270c0c7223 */ /* 0x000fc8000000000c */
[----:B------:R-:W-:-:S04]  /*0590*/  FFMA R0, R12, R2, RZ ;  /* 0x000000020c007223 */ /* 0x000fc800000000ff */
[----:B------:R-:W-:-:S04]  /*05a0*/  FFMA R23, -R3, R0, R2 ;  /* 0x0000000003177223 */ /* 0x000fc80000000102 */
[----:B------:R-:W-:Y:S01]  /*05b0*/  FFMA R12, R12, R23, R0 ;  /* 0x000000170c0c7223 */ /* 0x000fe20000000000 */
[----:B-1----:R-:W-:Y:S06]  /*05c0*/  @!P0 BRA `(.L_x_6) ;  /* 0x0000000000108947 */ /* 0x002fec0003800000 */
[----:B------:R-:W-:Y:S02]  /*05d0*/  MOV R0, R2 ;  /* 0x0000000200007202 */ /* 0x000fe40000000f00 */
[----:B------:R-:W-:-:S07]  /*05e0*/  MOV R2, 0x600 ;  /* 0x0000060000027802 */ /* 0x000fce0000000f00 */
[----:B------:R-:W-:Y:S05]  /*05f0*/  CALL.REL.NOINC `($__internal_1_$__cuda_sm3x_div_rn_noftz_f32_slowpath) ;  /* 0x0000001400147944 */ /* 0x000fea0003c00000 */
[----:B------:R-:W-:-:S07]  /*0600*/  MOV R12, R0 ;  /* 0x00000000000c7202 */ /* 0x000fce0000000f00 */
.L_x_6:
[----:B------:R-:W-:Y:S05]  /*0610*/  BSYNC.RECONVERGENT B2 ;  /* 0x0000000000027941 */ /* 0x000fea0003800200 */
.L_x_5:
[----:B------:R-:W0:Y:S01]  /*0620*/  MUFU.RCP R44, R3 ;  /* 0x00000003002c7308 */ /* 0x000e220000001000 */
[----:B------:R-:W-:Y:S01]  /*0630*/  FADD R22, -R7, R22 ;  /* 0x0000001607167221 */ /* 0x000fe20000000100 */
        /* <DEDUP_REMOVED lines=8> */
[----:B------:R-:W-:Y:S01]  /*06c0*/  IMAD.MOV.U32 R0, RZ, RZ, R22 ;  /* 0x000000ffff007224 */ /* 0x000fe200078e0016 */
[----:B------:R-:W-:-:S07]  /*06d0*/  MOV R2, 0x6f0 ;  /* 0x000006f000027802 */ /* 0x000fce0000000f00 */
[----:B------:R-:W-:Y:S05]  /*06e0*/  CALL.REL.NOINC `($__internal_1_$__cuda_sm3x_div_rn_noftz_f32_slowpath) ;  /* 0x0000001000d87944 */ /* 0x000fea0003c00000 */
[----:B------:R-:W-:-:S07]  /*06f0*/  MOV R44, R0 ;  /* 0x00000000002c7202 */ /* 0x000fce0000000f00 */
.L_x_8:
[----:B------:R-:W-:Y:S05]  /*0700*/  BSYNC.RECONVERGENT B2 ;  /* 0x0000000000027941 */ /* 0x000fea0003800200 */
.L_x_7:
        /* <DEDUP_REMOVED lines=13> */
.L_x_10:
[----:B------:R-:W-:Y:S05]  /*07e0*/  BSYNC.RECONVERGENT B2 ;  /* 0x0000000000027941 */ /* 0x000fea0003800200 */
.L_x_9:
[----:B------:R-:W2:Y:S01]  /*07f0*/  LDG.E R25, desc[UR6][R24.64+0x4] ;  /* 0x0000040618197981 */ /* 0x000ea2000c1e1900 */
[----:B------:R-:W0:Y:S03]  /*0800*/  LDC.64 R38, c[0x0][0x390] ;  /* 0x0000e400ff267b82 */ /* 0x000e260000000a00 */
[----:B------:R-:W3:Y:S05]  /*0810*/  LDG.E R3, desc[UR6][R36.64+0x4] ;  /* 0x0000040624037981 */ /* 0x000eea000c1e1900 */
[----:B------:R-:W1:Y:S08]  /*0820*/  LDC.64 R22, c[0x0][0x388] ;  /* 0x0000e200ff167b82 */ /* 0x000e700000000a00 */
[----:B------:R-:W4:Y:S01]  /*0830*/  LDC.64 R48, c[0x0][0x380] ;  /* 0x0000e000ff307b82 */ /* 0x000f220000000a00 */
[----:B--2---:R-:W-:-:S05]  /*0840*/  SHF.L.U32 R11, R25, 0x2, RZ ;  /* 0x00000002190b7819 */ /* 0x004fca00000006ff */
[----:B0-----:R-:W-:-:S05]  /*0850*/  IMAD.WIDE R38, R11, 0x4, R38 ;  /* 0x000000040b267825 */ /* 0x001fca00078e0226 */
[----:B------:R-:W2:Y:S01]  /*0860*/  LDG.E R2, desc[UR6][R38.64] ;  /* 0x0000000626027981 */ /* 0x000ea2000c1e1900 */
[----:B-1----:R-:W-:-:S04]  /*0870*/  IMAD.WIDE R22, R25, 0x8, R22 ;  /* 0x0000000819167825 */ /* 0x002fc800078e0216 */
[----:B---3--:R-:W-:Y:S01]  /*0880*/  FADD R3, R3, 1.00000001335143196e-10 ;  /* 0x2edbe6ff03037421 */ /* 0x008fe20000000000 */
[----:B------:R-:W0:Y:S01]  /*0890*/  F2F.F64.F32 R42, R13 ;  /* 0x0000000d002a7310 */ /* 0x000e220000201800 */
[----:B------:R-:W5:Y:S01]  /*08a0*/  LDG.E R11, desc[UR6][R38.64+0x4] ;  /* 0x00000406260b7981 */ /* 0x000f62000c1e1900 */
[----:B----4-:R-:W-:-:S03]  /*08b0*/  IMAD.WIDE R48, R25, 0x8, R48 ;  /* 0x0000000819307825 */ /* 0x010fc600078e0230 */
[----:B------:R-:W5:Y:S04]  /*08c0*/  LDG.E.64 R22, desc[UR6][R22.64] ;  /* 0x0000000616167981 */ /* 0x000f68000c1e1b00 */
[----:B------:R-:W5:Y:S04]  /*08d0*/  LDG.E.64 R24, desc[UR6][R48.64] ;  /* 0x0000000630187981 */ /* 0x000f68000c1e1b00 */
[----:B------:R-:W5:Y:S04]  /*08e0*/  LDG.E R36, desc[UR6][R38.64+0x8] ;  /* 0x0000080626247981 */ /* 0x000f68000c1e1900 */
[----:B------:R1:W5:Y:S01]  /*08f0*/  LDG.E R37, desc[UR6][R38.64+0xc] ;  /* 0x00000c0626257981 */ /* 0x000362000c1e1900 */
[----:B------:R-:W-:-:S02]  /*0900*/  DADD R52, -R28, R52 ;  /* 0x000000001c347229 */ /* 0x000fc40000000134 */
[----:B------:R-:W-:Y:S01]  /*0910*/  DADD R50, -R26, R50 ;  /* 0x000000001a327229 */ /* 0x000fe20000000132 */
[----:B-1----:R-:W1:Y:S05]  /*0920*/  MUFU.RCP R38, R3 ;  /* 0x0000000300267308 */ /* 0x002e6a0000001000 */
[----:B0-----:R-:W-:-:S03]  /*0930*/  DFMA R20, R52, R42, R20 ;  /* 0x0000002a3414722b */ /* 0x001fc60000000014 */
[----:B------:R-:W0:Y:S01]  /*0940*/  F2F.F64.F32 R44, R44 ;  /* 0x0000002c002c7310 */ /* 0x000e220000201800 */
[----:B------:R-:W-:-:S07]  /*0950*/  DFMA R18, R50, R42, R18 ;  /* 0x0000002a3212722b */ /* 0x000fce0000000012 */
[----:B------:R0:W3:Y:S01]  /*0960*/  F2F.F64.F32 R40, R12 ;  /* 0x0000000c00287310 */ /* 0x0000e20000201800 */
[----:B-1----:R-:W-:-:S07]  /*0970*/  FFMA R39, -R3, R38, 1 ;  /* 0x3f80000003277423 */ /* 0x002fce0000000126 */
[----:B------:R-:W1:Y:S01]  /*0980*/  F2F.F64.F32 R42, R0 ;  /* 0x00000000002a7310 */ /* 0x000e620000201800 */
[----:B------:R-:W-:Y:S01]  /*0990*/  FFMA R39, R38, R39, R38 ;  /* 0x0000002726277223 */ /* 0x000fe20000000026 */
[-C--:B0-----:R-:W-:Y:S02]  /*09a0*/  DFMA R12, R52, R44.reuse, R46 ;  /* 0x0000002c340c722b */ /* 0x081fe4000000002e */
[----:B------:R-:W-:Y:S01]  /*09b0*/  DFMA R34, R50, R44, R34 ;  /* 0x0000002c3222722b */ /* 0x000fe20000000022 */
[----:B------:R-:W-:Y:S01]  /*09c0*/  BSSY.RECONVERGENT B2, `(.L_x_11) ;  /* 0x000000f000027945 */ /* 0x000fe20003800200 */
[-C--:B---3--:R-:W-:Y:S02]  /*09d0*/  DFMA R16, R52, R40.reuse, R16 ;  /* 0x000000283410722b */ /* 0x088fe40000000010 */
[----:B------:R-:W-:Y:S02]  /*09e0*/  DFMA R14, R50, R40, R14 ;  /* 0x00000028320e722b */ /* 0x000fe4000000000e */
[----:B-1----:R-:W-:-:S02]  /*09f0*/  DFMA R32, R52, R42, R32 ;  /* 0x0000002a3420722b */ /* 0x002fc40000000020 */
[----:B------:R-:W-:Y:S01]  /*0a00*/  DFMA R30, R50, R42, R30 ;  /* 0x0000002a321e722b */ /* 0x000fe2000000001e */
[----:B--2---:R-:W-:-:S04]  /*0a10*/  FADD R2, -R5, R2 ;  /* 0x0000000205027221 */ /* 0x004fc80000000100 */
[----:B------:R-:W0:Y:S01]  /*0a20*/  FCHK P0, R2, R3 ;  /* 0x0000000302007302 */ /* 0x000e220000000000 */
[----:B------:R-:W-:-:S04]  /*0a30*/  FFMA R44, R2, R39, RZ ;  /* 0x00000027022c7223 */ /* 0x000fc800000000ff */
[----:B------:R-:W-:-:S04]  /*0a40*/  FFMA R0, -R3, R44, R2 ;  /* 0x0000002c03007223 */ /* 0x000fc80000000102 */
[----:B------:R-:W-:Y:S01]  /*0a50*/  FFMA R44, R39, R0, R44 ;  /* 0x00000000272c7223 */ /* 0x000fe2000000002c */
[----:B0-----:R-:W-:Y:S06]  /*0a60*/  @!P0 BRA `(.L_x_12) ;  /* 0x0000000000108947 */ /* 0x001fec0003800000 */
[----:B------:R-:W-:Y:S01]  /*0a70*/  IMAD.MOV.U32 R0, RZ, RZ, R2 ;  /* 0x000000ffff007224 */ /* 0x000fe200078e0002 */
[----:B------:R-:W-:-:S07]  /*0a80*/  MOV R2, 0xaa0 ;  /* 0x00000aa000027802 */ /* 0x000fce0000000f00 */
[----:B-----5:R-:W-:Y:S05]  /*0a90*/  CALL.REL.NOINC `($__internal_1_$__cuda_sm3x_div_rn_noftz_f32_slowpath) ;  /* 0x0000000c00ec7944 */ /* 0x020fea0003c00000 */
[----:B------:R-:W-:-:S07]  /*0aa0*/  MOV R44, R0 ;  /* 0x00000000002c7202 */ /* 0x000fce0000000f00 */
.L_x_12:
[----:B------:R-:W-:Y:S05]  /*0ab0*/  BSYNC.RECONVERGENT B2 ;  /* 0x0000000000027941 */ /* 0x000fea0003800200 */
.L_x_11:
        /* <DEDUP_REMOVED lines=14> */
.L_x_14:
[----:B------:R-:W-:Y:S05]  /*0ba0*/  BSYNC.RECONVERGENT B2 ;  /* 0x0000000000027941 */ /* 0x000fea0003800200 */
.L_x_13:
        /* <DEDUP_REMOVED lines=14> */
.L_x_16:
[----:B------:R-:W-:Y:S05]  /*0c90*/  BSYNC.RECONVERGENT B2 ;  /* 0x0000000000027941 */ /* 0x000fea0003800200 */
.L_x_15:
        /* <DEDUP_REMOVED lines=13> */
.L_x_18:
[----:B------:R-:W-:Y:S05]  /*0d70*/  BSYNC.RECONVERGENT B2 ;  /* 0x0000000000027941 */ /* 0x000fea0003800200 */
.L_x_17:
[----:B------:R-:W0:Y:S01]  /*0d80*/  F2F.F64.F32 R44, R44 ;  /* 0x0000002c002c7310 */ /* 0x000e220000201800 */
[----:B------:R-:W-:Y:S01]  /*0d90*/  UIADD3 UR5, UPT, UPT, UR5, 0x2, URZ ;  /* 0x0000000205057890 */ /* 0x000fe2000fffe0ff */
[----:B------:R-:W-:Y:S01]  /*0da0*/  DADD R24, -R28, R24 ;  /* 0x000000001c187229 */ /* 0x000fe20000000118 */
[----:B------:R-:W-:Y:S01]  /*0db0*/  IADD3 R10, PT, PT, R10, 0x2, RZ ;  /* 0x000000020a0a7810 */ /* 0x000fe20007ffe0ff */
[----:B------:R-:W-:Y:S01]  /*0dc0*/  DADD R22, -R26, R22 ;  /* 0x000000001a167229 */ /* 0x000fe20000000116 */
[----:B------:R-:W-:-:S03]  /*0dd0*/  UISETP.NE.AND UP0, UPT, UR5, URZ, UPT ;  /* 0x000000ff0500728c */ /* 0x000fc6000bf05270 */
[----:B------:R-:W1:Y:S02]  /*0de0*/  F2F.F64.F32 R38, R11 ;  /* 0x0000000b00267310 */ /* 0x000e640000201800 */
[----:B0-----:R-:W-:-:S06]  /*0df0*/  DFMA R20, R24, R44, R20 ;  /* 0x0000002c1814722b */ /* 0x001fcc0000000014 */
[----:B------:R-:W0:Y:S01]  /*0e00*/  F2F.F64.F32 R36, R36 ;  /* 0x0000002400247310 */ /* 0x000e220000201800 */
[----:B------:R-:W-:Y:S02]  /*0e10*/  DFMA R18, R22, R44, R18 ;  /* 0x0000002c1612722b */ /* 0x000fe40000000012 */
[----:B-1----:R-:W-:-:S05]  /*0e20*/  DFMA R16, R24, R38, R16 ;  /* 0x000000261810722b */ /* 0x002fca0000000010 */
[----:B------:R-:W1:Y:S01]  /*0e30*/  F2F.F64.F32 R2, R0 ;  /* 0x0000000000027310 */ /* 0x000e620000201800 */
[----:B------:R-:W-:Y:S02]  /*0e40*/  DFMA R14, R22, R38, R14 ;  /* 0x00000026160e722b */ /* 0x000fe4000000000e */
[-C--:B0-----:R-:W-:Y:S02]  /*0e50*/  DFMA R46, R24, R36.reuse, R12 ;  /* 0x00000024182e722b */ /* 0x081fe4000000000c */
[----:B------:R-:W-:Y:S02]  /*0e60*/  DFMA R34, R22, R36, R34 ;  /* 0x000000241622722b */ /* 0x000fe40000000022 */
[-C--:B-1----:R-:W-:Y:S02]  /*0e70*/  DFMA R32, R24, R2.reuse, R32 ;  /* 0x000000021820722b */ /* 0x082fe40000000020 */
[----:B------:R-:W-:Y:S01]  /*0e80*/  DFMA R30, R22, R2, R30 ;  /* 0x00000002161e722b */ /* 0x000fe2000000001e */
[----:B------:R-:W-:Y:S10]  /*0e90*/  BRA.U UP0, `(.L_x_19) ;  /* 0xfffffff5001c7547 */ /* 0x000ff4000b83ffff */
.L_x_2:
[----:B------:R-:W0:Y:S02]  /*0ea0*/  LDCU UR5, c[0x0][0x3e8] ;  /* 0x00007d00ff0577ac */ /* 0x000e240008000800 */
[----:B0-----:R-:W-:-:S04]  /*0eb0*/  ULOP3.LUT UR5, UR5, 0x1, URZ, 0xc0, !UPT ;  /* 0x0000000105057892 */ /* 0x001fc8000f8ec0ff */
[----:B------:R-:W-:-:S09]  /*0ec0*/  UISETP.NE.U32.AND UP0, UPT, UR5, 0x1, UPT ;  /* 0x000000010500788c */ /* 0x000fd2000bf05070 */
[----:B------:R-:W-:Y:S05]  /*0ed0*/  BRA.U UP0, `(.L_x_1) ;  /* 0x0000000500747547 */ /* 0x000fea000b800000 */
[----:B------:R-:W0:Y:S01]  /*0ee0*/  LDC.64 R2, c[0x0][0x398] ;  /* 0x0000e600ff027b82 */ /* 0x000e220000000a00 */
[----:B------:R-:W-:-:S07]  /*0ef0*/  VIADD R9, R9, UR4 ;  /* 0x0000000409097c36 */ /* 0x000fce0008000000 */
        /* <DEDUP_REMOVED lines=11> */
[----:B0-----:R-:W-:-:S03]  /*0fb0*/  IMAD.WIDE R22, R3, 0x8, R22 ;  /* 0x0000000803167825 */ /* 0x001fc600078e0216 */
[----:B------:R0:W5:Y:S01]  /*0fc0*/  LDG.E R11, desc[UR6][R24.64+0x4] ;  /* 0x00000406180b7981 */ /* 0x000162000c1e1900 */
[----:B-1----:R-:W-:-:S03]  /*0fd0*/  IMAD.WIDE R36, R3, 0x8, R36 ;  /* 0x0000000803247825 */ /* 0x002fc600078e0224 */
[----:B------:R0:W5:Y:S04]  /*0fe0*/  LDG.E R10, desc[UR6][R24.64+0x8] ;  /* 0x00000806180a7981 */ /* 0x000168000c1e1900 */
[----:B------:R0:W5:Y:S04]  /*0ff0*/  LDG.E R9, desc[UR6][R24.64+0xc] ;  /* 0x00000c0618097981 */ /* 0x000168000c1e1900 */
[----:B------:R-:W5:Y:S04]  /*1000*/  LDG.E.64 R22, desc[UR6][R22.64] ;  /* 0x0000000616167981 */ /* 0x000f68000c1e1b00 */
[----:B------:R0:W5:Y:S01]  /*1010*/  LDG.E.64 R12, desc[UR6][R36.64] ;  /* 0x00000006240c7981 */ /* 0x000162000c1e1b00 */
[----:B----4-:R-:W-:-:S04]  /*1020*/  FADD R3, R0, 1.00000001335143196e-10 ;  /* 0x2edbe6ff00037421 */ /* 0x010fc80000000000 */
[----:B------:R-:W1:Y:S01]  /*1030*/  MUFU.RCP R2, R3 ;  /* 0x0000000300027308 */ /* 0x000e620000001000 */
[----:B------:R-:W-:Y:S01]  /*1040*/  BSSY.RECONVERGENT B2, `(.L_x_20) ;  /* 0x000000c000027945 */ /* 0x000fe20003800200 */
[----:B-1----:R-:W-:-:S04]  /*1050*/  FFMA R39, -R3, R2, 1 ;  /* 0x3f80000003277423 */ /* 0x002fc80000000102 */
[----:B------:R-:W-:Y:S01]  /*1060*/  FFMA R39, R2, R39, R2 ;  /* 0x0000002702277223 */ /* 0x000fe20000000002 */
[----:B--2--5:R-:W-:-:S04]  /*1070*/  FADD R0, -R5, R38 ;  /* 0x0000002605007221 */ /* 0x024fc80000000100 */
[----:B------:R-:W1:Y:S01]  /*1080*/  FCHK P0, R0, R3 ;  /* 0x0000000300007302 */ /* 0x000e620000000000 */
[----:B------:R-:W-:-:S04]  /*1090*/  FFMA R2, R0, R39, RZ ;  /* 0x0000002700027223 */ /* 0x000fc800000000ff */
[----:B------:R-:W-:-:S04]  /*10a0*/  FFMA R5, -R3, R2, R0 ;  /* 0x0000000203057223 */ /* 0x000fc80000000100 */
[----:B------:R-:W-:Y:S01]  /*10b0*/  FFMA R5, R39, R5, R2 ;  /* 0x0000000527057223 */ /* 0x000fe20000000002 */
[----:B01----:R-:W-:Y:S06]  /*10c0*/  @!P0 BRA `(.L_x_21) ;  /* 0x00000000000c8947 */ /* 0x003fec0003800000 */
[----:B------:R-:W-:-:S07]  /*10d0*/  MOV R2, 0x10f0 ;  /* 0x000010f000027802 */ /* 0x000fce0000000f00 */
[----:B------:R-:W-:Y:S05]  /*10e0*/  CALL.REL.NOINC `($__internal_1_$__cuda_sm3x_div_rn_noftz_f32_slowpath) ;  /* 0x0000000800587944 */ /* 0x000fea0003c00000 */
[----:B------:R-:W-:-:S07]  /*10f0*/  MOV R5, R0 ;  /* 0x0000000000057202 */ /* 0x000fce0000000f00 */
.L_x_21:
[----:B------:R-:W-:Y:S05]  /*1100*/  BSYNC.RECONVERGENT B2 ;  /* 0x0000000000027941 */ /* 0x000fea0003800200 */
.L_x_20:
        /* <DEDUP_REMOVED lines=13> */
[----:B------:R-:W-:-:S07]  /*11e0*/  IMAD.MOV.U32 R6, RZ, RZ, R0 ;  /* 0x000000ffff067224 */ /* 0x000fce00078e0000 */
.L_x_23:
[----:B------:R-:W-:Y:S05]  /*11f0*/  BSYNC.RECONVERGENT B2 ;  /* 0x0000000000027941 */ /* 0x000fea0003800200 */
.L_x_22:
        /* <DEDUP_REMOVED lines=14> */
.L_x_25:
[----:B------:R-:W-:Y:S05]  /*12e0*/  BSYNC.RECONVERGENT B2 ;  /* 0x0000000000027941 */ /* 0x000fea0003800200 */
.L_x_24:
        /* <DEDUP_REMOVED lines=13> */
.L_x_27:
[----:B------:R-:W-:Y:S05]  /*13c0*/  BSYNC.RECONVERGENT B2 ;  /* 0x0000000000027941 */ /* 0x000fea0003800200 */
.L_x_26:
[----:B------:R-:W0:Y:S01]  /*13d0*/  F2F.F64.F32 R2, R5 ;  /* 0x0000000500027310 */ /* 0x000e220000201800 */
[----:B------:R-:W-:Y:S02]  /*13e0*/  DADD R22, -R28, R22 ;  /* 0x000000001c167229 */ /* 0x000fe40000000116 */
[----:B------:R-:W-:-:S05]  /*13f0*/  DADD R12, -R26, R12 ;  /* 0x000000001a0c7229 */ /* 0x000fca000000010c */
[----:B------:R-:W1:Y:S01]  /*1400*/  F2F.F64.F32 R8, R6 ;  /* 0x0000000600087310 */ /* 0x000e620000201800 */
[----:B0-----:R-:W-:-:S07]  /*1410*/  DFMA R20, R22, R2, R20 ;  /* 0x000000021614722b */ /* 0x001fce0000000014 */
        /* <DEDUP_REMOVED lines=8> */
[----:B------:R-:W-:-:S11]  /*14a0*/  DFMA R30, R12, R24, R30 ;  /* 0x000000180c1e722b */ /* 0x000fd6000000001e */
.L_x_1:
[----:B------:R-:W0:Y:S02]  /*14b0*/  LDCU UR4, c[0x0][0x3e8] ;  /* 0x00007d00ff0477ac */ /* 0x000e240008000800 */
[----:B0----5:R-:W0:Y:S08]  /*14c0*/  I2F.F64 R6, UR4 ;  /* 0x0000000400067d12 */ /* 0x021e300008201c00 */
[----:B0-----:R-:W0:Y:S01]  /*14d0*/  MUFU.RCP64H R3, R7 ;  /* 0x0000000700037308 */ /* 0x001e220000001800 */
[----:B------:R-:W-:-:S05]  /*14e0*/  VIADD R2, R7, 0x300402 ;  /* 0x0030040207027836 */ /* 0x000fca0000000000 */
[----:B------:R-:W-:Y:S01]  /*14f0*/  FSETP.GEU.AND P0, PT, |R2|, 5.8789094863358348022e-39, PT ;  /* 0x004004020200780b */ /* 0x000fe20003f0e200 */
[----:B0-----:R-:W-:-:S08]  /*1500*/  DFMA R8, -R6, R2, 1 ;  /* 0x3ff000000608742b */ /* 0x001fd00000000102 */
[----:B------:R-:W-:-:S08]  /*1510*/  DFMA R8, R8, R8, R8 ;  /* 0x000000080808722b */ /* 0x000fd00000000008 */
[----:B------:R-:W-:-:S08]  /*1520*/  DFMA R8, R2, R8, R2 ;  /* 0x000000080208722b */ /* 0x000fd00000000002 */
[----:B------:R-:W-:-:S08]  /*1530*/  DFMA R10, -R6, R8, 1 ;  /* 0x3ff00000060a742b */ /* 0x000fd00000000108 */
[----:B------:R-:W-:Y:S01]  /*1540*/  DFMA R2, R8, R10, R8 ;  /* 0x0000000a0802722b */ /* 0x000fe20000000008 */
[----:B------:R-:W-:Y:S10]  /*1550*/  @P0 BRA `(.L_x_28) ;  /* 0x0000000000180947 */ /* 0x000ff40003800000 */
[----:B------:R-:W-:-:S04]  /*1560*/  LOP3.LUT R0, R7, 0x7fffffff, RZ, 0xc0, !PT ;  /* 0x7fffffff07007812 */ /* 0x000fc800078ec0ff */
[----:B------:R-:W-:Y:S02]  /*1570*/  IADD3 R8, PT, PT, R0, -0x100000, RZ ;  /* 0xfff0000000087810 */ /* 0x000fe40007ffe0ff */
[----:B------:R-:W-:-:S07]  /*1580*/  MOV R0, 0x15a0 ;  /* 0x000015a000007802 */ /* 0x000fce0000000f00 */
[----:B------:R-:W-:Y:S05]  /*1590*/  CALL.REL.NOINC `($__internal_0_$__cuda_sm20_dblrcp_rn_slowpath_v3) ;  /* 0x00000000008c7944 */ /* 0x000fea0003c00000 */
[----:B------:R-:W-:Y:S02]  /*15a0*/  MOV R2, R6 ;  /* 0x0000000600027202 */ /* 0x000fe40000000f00 */
[----:B------:R-:W-:-:S07]  /*15b0*/  MOV R3, R7 ;  /* 0x0000000700037202 */ /* 0x000fce0000000f00 */
.L_x_28:
[----:B------:R-:W0:Y:S01]  /*15c0*/  LDC.64 R26, c[0x0][0x3a8] ;  /* 0x0000ea00ff1a7b82 */ /* 0x000e220000000a00 */
[C---:B------:R-:W-:Y:S02]  /*15d0*/  DMUL R20, R2.reuse, R20 ;  /* 0x0000001402147228 */ /* 0x040fe40000000000 */
[C---:B------:R-:W-:Y:S02]  /*15e0*/  DMUL R18, R2.reuse, R18 ;  /* 0x0000001202127228 */ /* 0x040fe40000000000 */
[C---:B------:R-:W-:Y:S02]  /*15f0*/  DMUL R28, R2.reuse, R16 ;  /* 0x00000010021c7228 */ /* 0x040fe40000000000 */
[C---:B------:R-:W-:Y:S01]  /*1600*/  DMUL R14, R2.reuse, R14 ;  /* 0x0000000e020e7228 */ /* 0x040fe20000000000 */
[----:B------:R-:W1:Y:S01]  /*1610*/  LDC.64 R36, c[0x0][0x3b0] ;  /* 0x0000ec00ff247b82 */ /* 0x000e620000000a00 */
[C---:B------:R-:W-:Y:S02]  /*1620*/  DMUL R46, R2.reuse, R46 ;  /* 0x0000002e022e7228 */ /* 0x040fe40000000000 */
[----:B------:R-:W-:-:S02]  /*1630*/  DMUL R34, R2, R34 ;  /* 0x0000002202227228 */ /* 0x000fc40000000000 */
[C---:B------:R-:W-:Y:S02]  /*1640*/  DMUL R32, R2.reuse, R32 ;  /* 0x0000002002207228 */ /* 0x040fe40000000000 */
[----:B------:R-:W-:Y:S01]  /*1650*/  DMUL R2, R2, R30 ;  /* 0x0000001e02027228 */ /* 0x000fe20000000000 */
[----:B------:R-:W2:Y:S08]  /*1660*/  LDC.64 R24, c[0x0][0x3b8] ;  /* 0x0000ee00ff187b82 */ /* 0x000eb00000000a00 */
[----:B------:R-:W3:Y:S01]  /*1670*/  LDC.64 R22, c[0x0][0x3c0] ;  /* 0x0000f000ff167b82 */ /* 0x000ee20000000a00 */
[----:B0-----:R-:W-:-:S05]  /*1680*/  IMAD.WIDE R16, R4, 0x8, R26 ;  /* 0x0000000804107825 */ /* 0x001fca00078e021a */
[----:B------:R-:W-:Y:S02]  /*1690*/  STG.E.64 desc[UR6][R16.64], R20 ;  /* 0x0000001410007986 */ /* 0x000fe4000c101b06 */
[----:B------:R-:W0:Y:S01]  /*16a0*/  LDC.64 R12, c[0x0][0x3c8] ;  /* 0x0000f200ff0c7b82 */ /* 0x000e220000000a00 */
[----:B-1----:R-:W-:-:S05]  /*16b0*/  IMAD.WIDE R26, R4, 0x8, R36 ;  /* 0x00000008041a7825 */ /* 0x002fca00078e0224 */
[----:B------:R-:W-:Y:S02]  /*16c0*/  STG.E.64 desc[UR6][R26.64], R18 ;  /* 0x000000121a007986 */ /* 0x000fe4000c101b06 */
[----:B------:R-:W1:Y:S01]  /*16d0*/  LDC.64 R10, c[0x0][0x3d0] ;  /* 0x0000f400ff0a7b82 */ /* 0x000e620000000a00 */
[----:B--2---:R-:W-:-:S05]  /*16e0*/  IMAD.WIDE R24, R4, 0x8, R24 ;  /* 0x0000000804187825 */ /* 0x004fca00078e0218 */
[----:B------:R-:W-:Y:S02]  /*16f0*/  STG.E.64 desc[UR6][R24.64], R28 ;  /* 0x0000001c18007986 */ /* 0x000fe4000c101b06 */
[----:B------:R-:W2:Y:S01]  /*1700*/  LDC.64 R8, c[0x0][0x3d8] ;  /* 0x0000f600ff087b82 */ /* 0x000ea20000000a00 */
[----:B---3--:R-:W-:-:S05]  /*1710*/  IMAD.WIDE R22, R4, 0x8, R22 ;  /* 0x0000000804167825 */ /* 0x008fca00078e0216 */
[----:B------:R-:W-:Y:S02]  /*1720*/  STG.E.64 desc[UR6][R22.64], R14 ;  /* 0x0000000e16007986 */ /* 0x000fe4000c101b06 */
[----:B------:R-:W3:Y:S01]  /*1730*/  LDC.64 R6, c[0x0][0x3e0] ;  /* 0x0000f800ff067b82 */ /* 0x000ee20000000a00 */
[----:B0-----:R-:W-:-:S05]  /*1740*/  IMAD.WIDE R12, R4, 0x8, R12 ;  /* 0x00000008040c7825 */ /* 0x001fca00078e020c */
[----:B------:R-:W-:Y:S01]  /*1750*/  STG.E.64 desc[UR6][R12.64], R46 ;  /* 0x0000002e0c007986 */ /* 0x000fe2000c101b06 */
[----:B-1----:R-:W-:-:S05]  /*1760*/  IMAD.WIDE R10, R4, 0x8, R10 ;  /* 0x00000008040a7825 */ /* 0x002fca00078e020a */
[----:B------:R-:W-:Y:S01]  /*1770*/  STG.E.64 desc[UR6][R10.64], R34 ;  /* 0x000000220a007986 */ /* 0x000fe2000c101b06 */
[----:B--2---:R-:W-:-:S05]  /*1780*/  IMAD.WIDE R8, R4, 0x8, R8 ;  /* 0x0000000804087825 */ /* 0x004fca00078e0208 */
[----:B------:R-:W-:Y:S01]  /*1790*/  STG.E.64 desc[UR6][R8.64], R32 ;  /* 0x0000002008007986 */ /* 0x000fe2000c101b06 */
[----:B---3--:R-:W-:-:S05]  /*17a0*/  IMAD.WIDE R6, R4, 0x8, R6 ;  /* 0x0000000804067825 */ /* 0x008fca00078e0206 */
[----:B------:R-:W-:Y:S01]  /*17b0*/  STG.E.64 desc[UR6][R6.64], R2 ;  /* 0x0000000206007986 */ /* 0x000fe2000c101b06 */
[----:B------:R-:W-:Y:S05]  /*17c0*/  EXIT ;  /* 0x000000000000794d */ /* 0x000fea0003800000 */
        .weak           $__internal_0_$__cuda_sm20_dblrcp_rn_slowpath_v3
        .type           $__internal_0_$__cuda_sm20_dblrcp_rn_slowpath_v3,@function
        .size           $__internal_0_$__cuda_sm20_dblrcp_rn_slowpath_v3,($__internal_1_$__cuda_sm3x_div_rn_noftz_f32_slowpath - $__internal_0_$__cuda_sm20_dblrcp_rn_slowpath_v3)
$__internal_0_$__cuda_sm20_dblrcp_rn_slowpath_v3:
[----:B------:R-:W-:Y:S01]  /*17d0*/  IMAD.MOV.U32 R2, RZ, RZ, R6 ;  /* 0x000000ffff027224 */ /* 0x000fe200078e0006 */
[----:B------:R-:W-:-:S06]  /*17e0*/  MOV R3, R7 ;  /* 0x0000000700037202 */ /* 0x000fcc0000000f00 */
[----:B------:R-:W-:-:S14]  /*17f0*/  DSETP.GTU.AND P0, PT, |R2|, +INF , PT ;  /* 0x7ff000000200742a */ /* 0x000fdc0003f0c200 */
[----:B------:R-:W-:Y:S05]  /*1800*/  @P0 BRA `(.L_x_29) ;  /* 0x00000000007c0947 */ /* 0x000fea0003800000 */
[----:B------:R-:W-:-:S04]  /*1810*/  LOP3.LUT R5, R7, 0x7fffffff, RZ, 0xc0, !PT ;  /* 0x7fffffff07057812 */ /* 0x000fc800078ec0ff */
[----:B------:R-:W-:-:S04]  /*1820*/  IADD3 R6, PT, PT, R5, -0x1, RZ ;  /* 0xffffffff05067810 */ /* 0x000fc80007ffe0ff */
[----:B------:R-:W-:-:S13]  /*1830*/  ISETP.GE.U32.AND P0, PT, R6, 0x7fefffff, PT ;  /* 0x7fefffff0600780c */ /* 0x000fda0003f06070 */
[----:B------:R-:W-:Y:S02]  /*1840*/  @P0 LOP3.LUT R7, R3, 0x7ff00000, RZ, 0x3c, !PT ;  /* 0x7ff0000003070812 */ /* 0x000fe400078e3cff */
[----:B------:R-:W-:Y:S01]  /*1850*/  @P0 MOV R6, RZ ;  /* 0x000000ff00060202 */ /* 0x000fe20000000f00 */
[----:B------:R-:W-:Y:S06]  /*1860*/  @P0 BRA `(.L_x_30) ;  /* 0x00000000006c0947 */ /* 0x000fec0003800000 */
[----:B------:R-:W-:-:S13]  /*1870*/  ISETP.GE.U32.AND P0, PT, R5, 0x1000001, PT ;  /* 0x010000010500780c */ /* 0x000fda0003f06070 */
[----:B------:R-:W-:Y:S05]  /*1880*/  @!P0 BRA `(.L_x_31) ;  /* 0x0000000000348947 */ /* 0x000fea0003800000 */
[----:B------:R-:W-:Y:S01]  /*1890*/  VIADD R7, R3, 0xc0200000 ;  /* 0xc020000003077836 */ /* 0x000fe20000000000 */
[----:B------:R-:W-:-:S03]  /*18a0*/  MOV R6, R2 ;  /* 0x0000000200067202 */ /* 0x000fc60000000f00 */
[----:B------:R-:W0:Y:S03]  /*18b0*/  MUFU.RCP64H R9, R7 ;  /* 0x0000000700097308 */ /* 0x000e260000001800 */
[----:B0-----:R-:W-:-:S08]  /*18c0*/  DFMA R10, -R6, R8, 1 ;  /* 0x3ff00000060a742b */ /* 0x001fd00000000108 */
[----:B------:R-:W-:-:S08]  /*18d0*/  DFMA R10, R10, R10, R10 ;  /* 0x0000000a0a0a722b */ /* 0x000fd0000000000a */
[----:B------:R-:W-:-:S08]  /*18e0*/  DFMA R10, R8, R10, R8 ;  /* 0x0000000a080a722b */ /* 0x000fd00000000008 */
[----:B------:R-:W-:-:S08]  /*18f0*/  DFMA R8, -R6, R10, 1 ;  /* 0x3ff000000608742b */ /* 0x000fd0000000010a */
[----:B------:R-:W-:-:S08]  /*1900*/  DFMA R8, R10, R8, R10 ;  /* 0x000000080a08722b */ /* 0x000fd0000000000a */
[----:B------:R-:W-:-:S08]  /*1910*/  DMUL R8, R8, 2.2250738585072013831e-308 ;  /* 0x0010000008087828 */ /* 0x000fd00000000000 */
[----:B------:R-:W-:-:S08]  /*1920*/  DFMA R2, -R2, R8, 1 ;  /* 0x3ff000000202742b */ /* 0x000fd00000000108 */
[----:B------:R-:W-:-:S08]  /*1930*/  DFMA R2, R2, R2, R2 ;  /* 0x000000020202722b */ /* 0x000fd00000000002 */
[----:B------:R-:W-:Y:S01]  /*1940*/  DFMA R6, R8, R2, R8 ;  /* 0x000000020806722b */ /* 0x000fe20000000008 */
[----:B------:R-:W-:Y:S10]  /*1950*/  BRA `(.L_x_30) ;  /* 0x0000000000307947 */ /* 0x000ff40003800000 */
.L_x_31:
[----:B------:R-:W-:Y:S01]  /*1960*/  DMUL R2, R2, 8.11296384146066816958e+31 ;  /* 0x4690000002027828 */ /* 0x000fe20000000000 */
[----:B------:R-:W-:-:S05]  /*1970*/  MOV R6, R8 ;  /* 0x0000000800067202 */ /* 0x000fca0000000f00 */
[----:B------:R-:W0:Y:S02]  /*1980*/  MUFU.RCP64H R7, R3 ;  /* 0x0000000300077308 */ /* 0x000e240000001800 */
[----:B0-----:R-:W-:-:S08]  /*1990*/  DFMA R8, -R2, R6, 1 ;  /* 0x3ff000000208742b */ /* 0x001fd00000000106 */
[----:B------:R-:W-:-:S08]  /*19a0*/  DFMA R8, R8, R8, R8 ;  /* 0x000000080808722b */ /* 0x000fd00000000008 */
[----:B------:R-:W-:-:S08]  /*19b0*/  DFMA R8, R6, R8, R6 ;  /* 0x000000080608722b */ /* 0x000fd00000000006 */
[----:B------:R-:W-:-:S08]  /*19c0*/  DFMA R6, -R2, R8, 1 ;  /* 0x3ff000000206742b */ /* 0x000fd00000000108 */
[----:B------:R-:W-:-:S08]  /*19d0*/  DFMA R6, R8, R6, R8 ;  /* 0x000000060806722b */ /* 0x000fd00000000008 */
[----:B------:R-:W-:Y:S01]  /*19e0*/  DMUL R6, R6, 8.11296384146066816958e+31 ;  /* 0x4690000006067828 */ /* 0x000fe20000000000 */
[----:B------:R-:W-:Y:S10]  /*19f0*/  BRA `(.L_x_30) ;  /* 0x0000000000087947 */ /* 0x000ff40003800000 */
.L_x_29:
[----:B------:R-:W-:Y:S02]  /*1a00*/  LOP3.LUT R7, R3, 0x80000, RZ, 0xfc, !PT ;  /* 0x0008000003077812 */ /* 0x000fe400078efcff */
[----:B------:R-:W-:-:S07]  /*1a10*/  MOV R6, R2 ;  /* 0x0000000200067202 */ /* 0x000fce0000000f00 */
.L_x_30:
[----:B------:R-:W-:Y:S01]  /*1a20*/  IMAD.MOV.U32 R2, RZ, RZ, R0 ;  /* 0x000000ffff027224 */ /* 0x000fe200078e0000 */
[----:B------:R-:W-:-:S04]  /*1a30*/  MOV R3, 0x0 ;  /* 0x0000000000037802 */ /* 0x000fc80000000f00 */
[----:B------:R-:W-:Y:S05]  /*1a40*/  RET.REL.NODEC R2 `(_ZN5bec4d23compute_gradient_kernelEPKdS1_PKfPKiS3_PdS6_S6_S6_S6_S6_S6_S6_ii) ;  /* 0xffffffe4026c7950 */ /* 0x000fea0003c3ffff */
        .weak           $__internal_1_$__cuda_sm3x_div_rn_noftz_f32_slowpath
        .type           $__internal_1_$__cuda_sm3x_div_rn_noftz_f32_slowpath,@function
        .size           $__internal_1_$__cuda_sm3x_div_rn_noftz_f32_slowpath,(.L_x_87 - $__internal_1_$__cuda_sm3x_div_rn_noftz_f32_slowpath)
$__internal_1_$__cuda_sm3x_div_rn_noftz_f32_slowpath:
[--C-:B------:R-:W-:Y:S01]  /*1a50*/  SHF.R.U32.HI R38, RZ, 0x17, R3.reuse ;  /* 0x00000017ff267819 */ /* 0x100fe20000011603 */
[----:B------:R-:W-:Y:S01]  /*1a60*/  BSSY.RECONVERGENT B0, `(.L_x_32) ;  /* 0x0000063000007945 */ /* 0x000fe20003800200 */
[----:B------:R-:W-:Y:S01]  /*1a70*/  SHF.R.U32.HI R40, RZ, 0x17, R0 ;  /* 0x00000017ff287819 */ /* 0x000fe20000011600 */
[----:B------:R-:W-:Y:S01]  /*1a80*/  IMAD.MOV.U32 R43, RZ, RZ, R3 ;  /* 0x000000ffff2b7224 */ /* 0x000fe200078e0003 */
[----:B------:R-:W-:Y:S02]  /*1a90*/  LOP3.LUT R38, R38, 0xff, RZ, 0xc0, !PT ;  /* 0x000000ff26267812 */ /* 0x000fe400078ec0ff */
[----:B------:R-:W-:Y:S02]  /*1aa0*/  LOP3.LUT R40, R40, 0xff, RZ, 0xc0, !PT ;  /* 0x000000ff28287812 */ /* 0x000fe400078ec0ff */
[----:B------:R-:W-:Y:S02]  /*1ab0*/  IADD3 R41, PT, PT, R38, -0x1, RZ ;  /* 0xffffffff26297810 */ /* 0x000fe40007ffe0ff */
[----:B------:R-:W-:-:S02]  /*1ac0*/  IADD3 R42, PT, PT, R40, -0x1, RZ ;  /* 0xffffffff282a7810 */ /* 0x000fc40007ffe0ff */
[----:B------:R-:W-:-:S04]  /*1ad0*/  ISETP.GT.U32.AND P0, PT, R41, 0xfd, PT ;  /* 0x000000fd2900780c */ /* 0x000fc80003f04070 */
[----:B------:R-:W-:-:S13]  /*1ae0*/  ISETP.GT.U32.OR P0, PT, R42, 0xfd, P0 ;  /* 0x000000fd2a00780c */ /* 0x000fda0000704470 */
[----:B------:R-:W-:Y:S01]  /*1af0*/  @!P0 MOV R39, RZ ;  /* 0x000000ff00278202 */ /* 0x000fe20000000f00 */
[----:B------:R-:W-:Y:S06]  /*1b00*/  @!P0 BRA `(.L_x_33) ;  /* 0x00000000005c8947 */ /* 0x000fec0003800000 */
[----:B------:R-:W-:Y:S02]  /*1b10*/  FSETP.GTU.FTZ.AND P0, PT, |R0|, +INF , PT ;  /* 0x7f8000000000780b */ /* 0x000fe40003f1c200 */
[----:B------:R-:W-:-:S04]  /*1b20*/  FSETP.GTU.FTZ.AND P1, PT, |R3|, +INF , PT ;  /* 0x7f8000000300780b */ /* 0x000fc80003f3c200 */
[----:B------:R-:W-:-:S13]  /*1b30*/  PLOP3.LUT P0, PT, P0, P1, PT, 0xf8, 0x8f ;  /* 0x00000000008f781c */ /* 0x000fda0000703f70 */
[----:B------:R-:W-:Y:S05]  /*1b40*/  @P0 BRA `(.L_x_34) ;  /* 0x00000004004c0947 */ /* 0x000fea0003800000 */
[----:B------:R-:W-:-:S13]  /*1b50*/  LOP3.LUT P0, RZ, R43, 0x7fffffff, R0, 0xc8, !PT ;  /* 0x7fffffff2bff7812 */ /* 0x000fda000780c800 */
[----:B------:R-:W-:Y:S05]  /*1b60*/  @!P0 BRA `(.L_x_35) ;  /* 0x00000004003c8947 */ /* 0x000fea0003800000 */
[C---:B------:R-:W-:Y:S02]  /*1b70*/  FSETP.NEU.FTZ.AND P2, PT, |R0|.reuse, +INF , PT ;  /* 0x7f8000000000780b */ /* 0x040fe40003f5d200 */
[----:B------:R-:W-:Y:S02]  /*1b80*/  FSETP.NEU.FTZ.AND P1, PT, |R3|, +INF , PT ;  /* 0x7f8000000300780b */ /* 0x000fe40003f3d200 */
[----:B------:R-:W-:-:S11]  /*1b90*/  FSETP.NEU.FTZ.AND P0, PT, |R0|, +INF , PT ;  /* 0x7f8000000000780b */ /* 0x000fd60003f1d200 */
[----:B------:R-:W-:Y:S05]  /*1ba0*/  @!P1 BRA !P2, `(.L_x_35) ;  /* 0x00000004002c9947 */ /* 0x000fea0005000000 */
[----:B------:R-:W-:-:S04]  /*1bb0*/  LOP3.LUT P2, RZ, R0, 0x7fffffff, RZ, 0xc0, !PT ;  /* 0x7fffffff00ff7812 */ /* 0x000fc8000784c0ff */
[----:B------:R-:W-:-:S13]  /*1bc0*/  PLOP3.LUT P1, PT, P1, P2, PT, 0x2f, 0xf2 ;  /* 0x0000000000f2781c */ /* 0x000fda0000f24577 */
[----:B------:R-:W-:Y:S05]  /*1bd0*/  @P1 BRA `(.L_x_36) ;  /* 0x0000000400181947 */ /* 0x000fea0003800000 */
[----:B------:R-:W-:-:S04]  /*1be0*/  LOP3.LUT P1, RZ, R43, 0x7fffffff, RZ, 0xc0, !PT ;  /* 0x7fffffff2bff7812 */ /* 0x000fc8000782c0ff */
[----:B------:R-:W-:-:S13]  /*1bf0*/  PLOP3.LUT P0, PT, P0, P1, PT, 0x2f, 0xf2 ;  /* 0x0000000000f2781c */ /* 0x000fda0000702577 */
[----:B------:R-:W-:Y:S05]  /*1c00*/  @P0 BRA `(.L_x_37) ;  /* 0x0000000400000947 */ /* 0x000fea0003800000 */
[----:B------:R-:W-:Y:S02]  /*1c10*/  ISETP.GE.AND P0, PT, R42, RZ, PT ;  /* 0x000000ff2a00720c */ /* 0x000fe40003f06270 */
[----:B------:R-:W-:-:S11]  /*1c20*/  ISETP.GE.AND P1, PT, R41, RZ, PT ;  /* 0x000000ff2900720c */ /* 0x000fd60003f26270 */
[----:B------:R-:W-:Y:S01]  /*1c30*/  @P0 MOV R39, RZ ;  /* 0x000000ff00270202 */ /* 0x000fe20000000f00 */
[----:B------:R-:W-:Y:S01]  /*1c40*/  @!P0 FFMA R0, R0, 1.84467440737095516160e+19, RZ ;  /* 0x5f80000000008823 */ /* 0x000fe200000000ff */
[----:B------:R-:W-:Y:S01]  /*1c50*/  @!P0 MOV R39, 0xffffffc0 ;  /* 0xffffffc000278802 */ /* 0x000fe20000000f00 */
[----:B------:R-:W-:-:S04]  /*1c60*/  @!P1 FFMA R43, R3, 1.84467440737095516160e+19, RZ ;  /* 0x5f800000032b9823 */ /* 0x000fc800000000ff */
[----:B------:R-:W-:-:S07]  /*1c70*/  @!P1 VIADD R39, R39, 0x40 ;  /* 0x0000004027279836 */ /* 0x000fce0000000000 */
.L_x_33:
[----:B------:R-:W-:Y:S01]  /*1c80*/  LEA R48, R38, 0xc0800000, 0x17 ;  /* 0xc080000026307811 */ /* 0x000fe200078eb8ff */
[----:B------:R-:W-:Y:S01]  /*1c90*/  BSSY.RECONVERGENT B1, `(.L_x_38) ;  /* 0x0000036000017945 */ /* 0x000fe20003800200 */
[----:B------:R-:W-:Y:S02]  /*1ca0*/  IADD3 R45, PT, PT, R40, -0x7f, RZ ;  /* 0xffffff81282d7810 */ /* 0x000fe40007ffe0ff */
[----:B------:R-:W-:-:S03]  /*1cb0*/  IADD3 R48, PT, PT, -R48, R43, RZ ;  /* 0x0000002b30307210 */ /* 0x000fc60007ffe1ff */
[----:B------:R-:W-:Y:S01]  /*1cc0*/  IMAD R0, R45, -0x800000, R0 ;  /* 0xff8000002d007824 */ /* 0x000fe200078e0200 */
[----:B------:R-:W0:Y:S01]  /*1cd0*/  MUFU.RCP R41, R48 ;  /* 0x0000003000297308 */ /* 0x000e220000001000 */
[----:B------:R-:W-:-:S04]  /*1ce0*/  FADD.FTZ R43, -R48, -RZ ;  /* 0x800000ff302b7221 */ /* 0x000fc80000010100 */
[----:B0-----:R-:W-:-:S04]  /*1cf0*/  FFMA R40, R41, R43, 1 ;  /* 0x3f80000029287423 */ /* 0x001fc8000000002b */
[----:B------:R-:W-:-:S04]  /*1d00*/  FFMA R41, R41, R40, R41 ;  /* 0x0000002829297223 */ /* 0x000fc80000000029 */
[----:B------:R-:W-:-:S04]  /*1d10*/  FFMA R40, R0, R41, RZ ;  /* 0x0000002900287223 */ /* 0x000fc800000000ff */
[----:B------:R-:W-:-:S04]  /*1d20*/  FFMA R42, R43, R40, R0 ;  /* 0x000000282b2a7223 */ /* 0x000fc80000000000 */
[----:B------:R-:W-:Y:S01]  /*1d30*/  FFMA R42, R41, R42, R40 ;  /* 0x0000002a292a7223 */ /* 0x000fe20000000028 */
[----:B------:R-:W-:-:S03]  /*1d40*/  IADD3 R40, PT, PT, R45, 0x7f, -R38 ;  /* 0x0000007f2d287810 */ /* 0x000fc60007ffe826 */
[----:B------:R-:W-:Y:S01]  /*1d50*/  FFMA R43, R43, R42, R0 ;  /* 0x0000002a2b2b7223 */ /* 0x000fe20000000000 */
[----:B------:R-:W-:-:S03]  /*1d60*/  IADD3 R39, PT, PT, R40, R39, RZ ;  /* 0x0000002728277210 */ /* 0x000fc60007ffe0ff */
[----:B------:R-:W-:-:S05]  /*1d70*/  FFMA R0, R41, R43, R42 ;  /* 0x0000002b29007223 */ /* 0x000fca000000002a */
[----:B------:R-:W-:-:S04]  /*1d80*/  SHF.R.U32.HI R38, RZ, 0x17, R0 ;  /* 0x00000017ff267819 */ /* 0x000fc80000011600 */
[----:B------:R-:W-:-:S05]  /*1d90*/  LOP3.LUT R38, R38, 0xff, RZ, 0xc0, !PT ;  /* 0x000000ff26267812 */ /* 0x000fca00078ec0ff */
[----:B------:R-:W-:-:S05]  /*1da0*/  IMAD.IADD R38, R38, 0x1, R39 ;  /* 0x0000000126267824 */ /* 0x000fca00078e0227 */
[----:B------:R-:W-:-:S04]  /*1db0*/  IADD3 R40, PT, PT, R38, -0x1, RZ ;  /* 0xffffffff26287810 */ /* 0x000fc80007ffe0ff */
[----:B------:R-:W-:-:S13]  /*1dc0*/  ISETP.GE.U32.AND P0, PT, R40, 0xfe, PT ;  /* 0x000000fe2800780c */ /* 0x000fda0003f06070 */
[----:B------:R-:W-:Y:S05]  /*1dd0*/  @!P0 BRA `(.L_x_39) ;  /* 0x0000000000808947 */ /* 0x000fea0003800000 */
[----:B------:R-:W-:-:S13]  /*1de0*/  ISETP.GT.AND P0, PT, R38, 0xfe, PT ;  /* 0x000000fe2600780c */ /* 0x000fda0003f04270 */
[----:B------:R-:W-:Y:S05]  /*1df0*/  @P0 BRA `(.L_x_40) ;  /* 0x00000000006c0947 */ /* 0x000fea0003800000 */
[----:B------:R-:W-:-:S13]  /*1e00*/  ISETP.GE.AND P0, PT, R38, 0x1, PT ;  /* 0x000000012600780c */ /* 0x000fda0003f06270 */
[----:B------:R-:W-:Y:S05]  /*1e10*/  @P0 BRA `(.L_x_41) ;  /* 0x0000000000740947 */ /* 0x000fea0003800000 */
[----:B------:R-:W-:Y:S02]  /*1e20*/  ISETP.GE.AND P0, PT, R38, -0x18, PT ;  /* 0xffffffe82600780c */ /* 0x000fe40003f06270 */
[----:B------:R-:W-:-:S11]  /*1e30*/  LOP3.LUT R0, R0, 0x80000000, RZ, 0xc0, !PT ;  /* 0x8000000000007812 */ /* 0x000fd600078ec0ff */
[----:B------:R-:W-:Y:S05]  /*1e40*/  @!P0 BRA `(.L_x_41) ;  /* 0x0000000000688947 */ /* 0x000fea0003800000 */
[CCC-:B------:R-:W-:Y:S01]  /*1e50*/  FFMA.RZ R39, R41.reuse, R43.reuse, R42.reuse ;  /* 0x0000002b29277223 */ /* 0x1c0fe2000000c02a */
[CCC-:B------:R-:W-:Y:S01]  /*1e60*/  FFMA.RP R40, R41.reuse, R43.reuse, R42.reuse ;  /* 0x0000002b29287223 */ /* 0x1c0fe2000000802a */
[----:B------:R-:W-:Y:S01]  /*1e70*/  FFMA.RM R43, R41, R43, R42 ;  /* 0x0000002b292b7223 */ /* 0x000fe2000000402a */
[C---:B------:R-:W-:Y:S02]  /*1e80*/  IADD3 R41, PT, PT, R38.reuse, 0x20, RZ ;  /* 0x0000002026297810 */ /* 0x040fe40007ffe0ff */
[----:B------:R-:W-:Y:S02]  /*1e90*/  LOP3.LUT R39, R39, 0x7fffff, RZ, 0xc0, !PT ;  /* 0x007fffff27277812 */ /* 0x000fe400078ec0ff */
[C---:B------:R-:W-:Y:S02]  /*1ea0*/  ISETP.NE.AND P2, PT, R38.reuse, RZ, PT ;  /* 0x000000ff2600720c */ /* 0x040fe40003f45270 */
[----:B------:R-:W-:Y:S02]  /*1eb0*/  LOP3.LUT R42, R39, 0x800000, RZ, 0xfc, !PT ;  /* 0x00800000272a7812 */ /* 0x000fe400078efcff */
[----:B------:R-:W-:-:S02]  /*1ec0*/  ISETP.NE.AND P1, PT, R38, RZ, PT ;  /* 0x000000ff2600720c */ /* 0x000fc40003f25270 */
[----:B------:R-:W-:Y:S02]  /*1ed0*/  IADD3 R38, PT, PT, -R38, RZ, RZ ;  /* 0x000000ff26267210 */ /* 0x000fe40007ffe1ff */
[----:B------:R-:W-:Y:S02]  /*1ee0*/  SHF.L.U32 R41, R42, R41, RZ ;  /* 0x000000292a297219 */ /* 0x000fe400000006ff */
[----:B------:R-:W-:Y:S02]  /*1ef0*/  FSETP.NEU.FTZ.AND P0, PT, R40, R43, PT ;  /* 0x0000002b2800720b */ /* 0x000fe40003f1d000 */
[----:B------:R-:W-:Y:S02]  /*1f00*/  SEL R39, R38, RZ, P2 ;  /* 0x000000ff26277207 */ /* 0x000fe40001000000 */
[----:B------:R-:W-:Y:S02]  /*1f10*/  ISETP.NE.AND P1, PT, R41, RZ, P1 ;  /* 0x000000ff2900720c */ /* 0x000fe40000f25270 */
[----:B------:R-:W-:-:S02]  /*1f20*/  SHF.R.U32.HI R41, RZ, R39, R42 ;  /* 0x00000027ff297219 */ /* 0x000fc4000001162a */
[----:B------:R-:W-:Y:S02]  /*1f30*/  PLOP3.LUT P0, PT, P0, P1, PT, 0xf8, 0x8f ;  /* 0x00000000008f781c */ /* 0x000fe40000703f70 */
[----:B------:R-:W-:Y:S02]  /*1f40*/  SHF.R.U32.HI R39, RZ, 0x1, R41 ;  /* 0x00000001ff277819 */ /* 0x000fe40000011629 */
[----:B------:R-:W-:-:S04]  /*1f50*/  SEL R38, RZ, 0x1, !P0 ;  /* 0x00000001ff267807 */ /* 0x000fc80004000000 */
[----:B------:R-:W-:-:S04]  /*1f60*/  LOP3.LUT R38, R38, 0x1, R39, 0xf8, !PT ;  /* 0x0000000126267812 */ /* 0x000fc800078ef827 */
[----:B------:R-:W-:-:S05]  /*1f70*/  LOP3.LUT R38, R38, R41, RZ, 0xc0, !PT ;  /* 0x0000002926267212 */ /* 0x000fca00078ec0ff */
[----:B------:R-:W-:-:S05]  /*1f80*/  IMAD.IADD R39, R39, 0x1, R38 ;  /* 0x0000000127277824 */ /* 0x000fca00078e0226 */
[----:B------:R-:W-:Y:S01]  /*1f90*/  LOP3.LUT R0, R39, R0, RZ, 0xfc, !PT ;  /* 0x0000000027007212 */ /* 0x000fe200078efcff */
[----:B------:R-:W-:Y:S06]  /*1fa0*/  BRA `(.L_x_41) ;  /* 0x0000000000107947 */ /* 0x000fec0003800000 */
.L_x_40:
[----:B------:R-:W-:-:S04]  /*1fb0*/  LOP3.LUT R0, R0, 0x80000000, RZ, 0xc0, !PT ;  /* 0x8000000000007812 */ /* 0x000fc800078ec0ff */
[----:B------:R-:W-:Y:S01]  /*1fc0*/  LOP3.LUT R0, R0, 0x7f800000, RZ, 0xfc, !PT ;  /* 0x7f80000000007812 */ /* 0x000fe200078efcff */
[----:B------:R-:W-:Y:S06]  /*1fd0*/  BRA `(.L_x_41) ;  /* 0x0000000000047947 */ /* 0x000fec0003800000 */
.L_x_39:
[----:B------:R-:W-:-:S07]  /*1fe0*/  LEA R0, R39, R0, 0x17 ;  /* 0x0000000027007211 */ /* 0x000fce00078eb8ff */
.L_x_41:
[----:B------:R-:W-:Y:S05]  /*1ff0*/  BSYNC.RECONVERGENT B1 ;  /* 0x0000000000017941 */ /* 0x000fea0003800200 */
.L_x_38:
[----:B------:R-:W-:Y:S05]  /*2000*/  BRA `(.L_x_42) ;  /* 0x0000000000207947 */ /* 0x000fea0003800000 */
.L_x_37:
[----:B------:R-:W-:-:S04]  /*2010*/  LOP3.LUT R0, R43, 0x80000000, R0, 0x48, !PT ;  /* 0x800000002b007812 */ /* 0x000fc800078e4800 */
[----:B------:R-:W-:Y:S01]  /*2020*/  LOP3.LUT R0, R0, 0x7f800000, RZ, 0xfc, !PT ;  /* 0x7f80000000007812 */ /* 0x000fe200078efcff */
[----:B------:R-:W-:Y:S06]  /*2030*/  BRA `(.L_x_42) ;  /* 0x0000000000147947 */ /* 0x000fec0003800000 */
.L_x_36:
[----:B------:R-:W-:Y:S01]  /*2040*/  LOP3.LUT R0, R43, 0x80000000, R0, 0x48, !PT ;  /* 0x800000002b007812 */ /* 0x000fe200078e4800 */
[----:B------:R-:W-:Y:S06]  /*2050*/  BRA `(.L_x_42) ;  /* 0x00000000000c7947 */ /* 0x000fec0003800000 */
.L_x_35:
[----:B------:R-:W0:Y:S01]  /*2060*/  MUFU.RSQ R0, -QNAN ;  /* 0xffc0000000007908 */ /* 0x000e220000001400 */
[----:B------:R-:W-:Y:S05]  /*2070*/  BRA `(.L_x_42) ;  /* 0x0000000000047947 */ /* 0x000fea0003800000 */
.L_x_34:
[----:B------:R-:W-:-:S07]  /*2080*/  FADD.FTZ R0, R0, R3 ;  /* 0x0000000300007221 */ /* 0x000fce0000010000 */
.L_x_42:
[----:B------:R-:W-:Y:S05]  /*2090*/  BSYNC.RECONVERGENT B0 ;  /* 0x0000000000007941 */ /* 0x000fea0003800200 */
.L_x_32:
[----:B------:R-:W-:Y:S01]  /*20a0*/  HFMA2 R39, -RZ, RZ, 0, 0 ;  /* 0x00000000ff277431 */ /* 0x000fe200000001ff */
[----:B------:R-:W-:-:S04]  /*20b0*/  MOV R38, R2 ;  /* 0x0000000200267202 */ /* 0x000fc80000000f00 */
[----:B0-----:R-:W-:Y:S05]  /*20c0*/  RET.REL.NODEC R38 `(_ZN5bec4d23compute_gradient_kernelEPKdS1_PKfPKiS3_PdS6_S6_S6_S6_S6_S6_S6_ii) ;  /* 0xffffffdc26cc7950 */ /* 0x001fea0003c3ffff */
.L_x_43:
        /* <DEDUP_REMOVED lines=11> */
.L_x_87:


//--------------------- .text._ZN5bec4d24compute_laplacian_kernelEPKdS1_PKiPKfPdS6_ii --------------------------
	.section	.text._ZN5bec4d24compute_laplacian_kernelEPKdS1_PKiPKfPdS6_ii,"ax",@progbits
	.align	128
        .global         _ZN5bec4d24compute_laplacian_kernelEPKdS1_PKiPKfPdS6_ii
        .type           _ZN5bec4d24compute_laplacian_kernelEPKdS1_PKiPKfPdS6_ii,@function
        .size           _ZN5bec4d24compute_laplacian_kernelEPKdS1_PKiPKfPdS6_ii,(.L_x_88 - _ZN5bec4d24compute_laplacian_kernelEPKdS1_PKiPKfPdS6_ii)
        .other          _ZN5bec4d24compute_laplacian_kernelEPKdS1_PKiPKfPdS6_ii,@"STO_CUDA_ENTRY STV_DEFAULT"
_ZN5bec4d24compute_laplacian_kernelEPKdS1_PKiPKfPdS6_ii:
.text._ZN5bec4d24compute_laplacian_kernelEPKdS1_PKiPKfPdS6_ii:
        /* <DEDUP_REMOVED lines=9> */
[----:B------:R-:W-:Y:S02]  /*0090*/  CS2R R30, SRZ ;  /* 0x00000000001e7805 */ /* 0x000fe4000001ff00 */
[----:B------:R-:W-:Y:S01]  /*00a0*/  CS2R R10, SRZ ;  /* 0x00000000000a7805 */ /* 0x000fe2000001ff00 */
[----:B------:R-:W1:Y:S01]  /*00b0*/  LDCU.64 UR10, c[0x0][0x358] ;  /* 0x00006b00ff0a77ac */ /* 0x000e620008000a00 */
[----:B0-----:R-:W-:-:S09]  /*00c0*/  UISETP.GE.AND UP0, UPT, UR5, 0x1, UPT ;  /* 0x000000010500788c */ /* 0x001fd2000bf06270 */
[----:B-1----:R-:W-:Y:S05]  /*00d0*/  BRA.U !UP0, `(.L_x_44) ;  /* 0x0000001d08787547 */ /* 0x002fea000b800000 */
[----:B------:R-:W0:Y:S08]  /*00e0*/  LDC.64 R24, c[0x0][0x380] ;  /* 0x0000e000ff187b82 */ /* 0x000e300000000a00 */
[----:B------:R-:W1:Y:S01]  /*00f0*/  LDC.64 R22, c[0x0][0x388] ;  /* 0x0000e200ff167b82 */ /* 0x000e620000000a00 */
[----:B0-----:R-:W-:-:S06]  /*0100*/  IMAD.WIDE R24, R3, 0x8, R24 ;  /* 0x0000000803187825 */ /* 0x001fcc00078e0218 */
[----:B------:R-:W5:Y:S01]  /*0110*/  LDG.E.64 R24, desc[UR10][R24.64] ;  /* 0x0000000a18187981 */ /* 0x000f62000c1e1b00 */
[----:B-1----:R-:W-:-:S06]  /*0120*/  IMAD.WIDE R22, R3, 0x8, R22 ;  /* 0x0000000803167825 */ /* 0x002fcc00078e0216 */
[----:B------:R-:W5:Y:S01]  /*0130*/  LDG.E.64 R22, desc[UR10][R22.64] ;  /* 0x0000000a16167981 */ /* 0x000f62000c1e1b00 */
[----:B------:R-:W-:Y:S02]  /*0140*/  UISETP.GE.U32.AND UP0, UPT, UR5, 0x4, UPT ;  /* 0x000000040500788c */ /* 0x000fe4000bf06070 */
[----:B------:R-:W-:Y:S01]  /*0150*/  IMAD R2, R3, UR5, RZ ;  /* 0x0000000503027c24 */ /* 0x000fe2000f8e02ff */
[----:B------:R-:W-:Y:S02]  /*0160*/  CS2R R10, SRZ ;  /* 0x00000000000a7805 */ /* 0x000fe4000001ff00 */
[----:B------:R-:W-:Y:S01]  /*0170*/  CS2R R30, SRZ ;  /* 0x00000000001e7805 */ /* 0x000fe2000001ff00 */
[----:B------:R-:W-:Y:S01]  /*0180*/  ULOP3.LUT UR8, UR5, 0x3, URZ, 0xc0, !UPT ;  /* 0x0000000305087892 */ /* 0x000fe2000f8ec0ff */
[----:B------:R-:W-:Y:S02]  /*0190*/  UMOV UR4, URZ ;  /* 0x000000ff00047c82 */ /* 0x000fe40008000000 */
[----:B------:R-:W-:Y:S09]  /*01a0*/  BRA.U !UP0, `(.L_x_45) ;  /* 0x0000001108107547 */ /* 0x000ff2000b800000 */
[----:B------:R-:W0:Y:S01]  /*01b0*/  LDCU.64 UR6, c[0x0][0x398] ;  /* 0x00007300ff0677ac */ /* 0x000e220008000a00 */
[----:B------:R-:W-:Y:S01]  /*01c0*/  IMAD.MOV.U32 R0, RZ, RZ, R2 ;  /* 0x000000ffff007224 */ /* 0x000fe200078e0002 */
[----:B------:R-:W-:Y:S01]  /*01d0*/  CS2R R10, SRZ ;  /* 0x00000000000a7805 */ /* 0x000fe2000001ff00 */
[----:B------:R-:W-:-:S04]  /*01e0*/  ULOP3.LUT UR4, UR5, 0x7ffffffc, URZ, 0xc0, !UPT ;  /* 0x7ffffffc05047892 */ /* 0x000fc8000f8ec0ff */
[----:B------:R-:W-:Y:S02]  /*01f0*/  UIADD3 UR9, UPT, UPT, -UR4, URZ, URZ ;  /* 0x000000ff04097290 */ /* 0x000fe4000fffe1ff */
[----:B0-----:R-:W-:-:S04]  /*0200*/  UIADD3 UR5, UP0, UPT, UR6, 0x8, URZ ;  /* 0x0000000806057890 */ /* 0x001fc8000ff1e0ff */
[----:B------:R-:W-:-:S12]  /*0210*/  UIADD3.X UR6, UPT, UPT, URZ, UR7, URZ, UP0, !UPT ;  /* 0x00000007ff067290 */ /* 0x000fd800087fe4ff */
.L_x_62:
[----:B------:R-:W0:Y:S01]  /*0220*/  LDC.64 R20, c[0x0][0x390] ;  /* 0x0000e400ff147b82 */ /* 0x000e220000000a00 */
[----:B------:R-:W-:Y:S01]  /*0230*/  MOV R19, UR6 ;  /* 0x0000000600137c02 */ /* 0x000fe20008000f00 */
[----:B------:R-:W-:-:S06]  /*0240*/  IMAD.U32 R18, RZ, RZ, UR5 ;  /* 0x00000005ff127e24 */ /* 0x000fcc000f8e00ff */
[----:B------:R-:W1:Y:S08]  /*0250*/  LDC.64 R4, c[0x0][0x380] ;  /* 0x0000e000ff047b82 */ /* 0x000e700000000a00 */
[----:B------:R-:W2:Y:S01]  /*0260*/  LDC.64 R14, c[0x0][0x388] ;  /* 0x0000e200ff0e7b82 */ /* 0x000ea20000000a00 */
[----:B0-----:R-:W-:-:S05]  /*0270*/  IMAD.WIDE R20, R0, 0x4, R20 ;  /* 0x0000000400147825 */ /* 0x001fca00078e0214 */
[----:B------:R-:W1:Y:S01]  /*0280*/  LDG.E R7, desc[UR10][R20.64] ;  /* 0x0000000a14077981 */ /* 0x000e62000c1e1900 */
[----:B------:R-:W-:-:S05]  /*0290*/  IMAD.WIDE R18, R0, 0x4, R18 ;  /* 0x0000000400127825 */ /* 0x000fca00078e0212 */
[----:B------:R-:W3:Y:S01]  /*02a0*/  LDG.E R6, desc[UR10][R18.64+-0x8] ;  /* 0xfffff80a12067981 */ /* 0x000ee2000c1e1900 */
[----:B-1----:R-:W-:-:S06]  /*02b0*/  IMAD.WIDE R4, R7, 0x8, R4 ;  /* 0x0000000807047825 */ /* 0x002fcc00078e0204 */
[----:B------:R-:W4:Y:S01]  /*02c0*/  LDG.E.64 R4, desc[UR10][R4.64] ;  /* 0x0000000a04047981 */ /* 0x000f22000c1e1b00 */
[----:B--2---:R-:W-:-:S06]  /*02d0*/  IMAD.WIDE R14, R7, 0x8, R14 ;  /* 0x00000008070e7825 */ /* 0x004fcc00078e020e */
[----:B-----5:R-:W5:Y:S01]  /*02e0*/  LDG.E.64 R14, desc[UR10][R14.64] ;  /* 0x0000000a0e0e7981 */ /* 0x020f62000c1e1b00 */
[----:B---3--:R-:W-:Y:S01]  /*02f0*/  FFMA R12, R6, R6, 1.00000001335143196e-10 ;  /* 0x2edbe6ff060c7423 */ /* 0x008fe20000000006 */
[----:B------:R-:W-:Y:S01]  /*0300*/  IMAD.MOV.U32 R6, RZ, RZ, 0x1 ;  /* 0x00000001ff067424 */ /* 0x000fe200078e00ff */
[----:B------:R-:W-:Y:S01]  /*0310*/  UIADD3 UR9, UPT, UPT, UR9, 0x4, URZ ;  /* 0x0000000409097890 */ /* 0x000fe2000fffe0ff */
[----:B------:R-:W-:Y:S03]  /*0320*/  BSSY.RECONVERGENT B1, `(.L_x_46) ;  /* 0x0000019000017945 */ /* 0x000fe60003800200 */
[----:B------:R-:W0:Y:S01]  /*0330*/  F2F.F64.F32 R12, R12 ;  /* 0x0000000c000c7310 */ /* 0x000e220000201800 */
[----:B------:R-:W-:-:S07]  /*0340*/  UISETP.NE.AND UP0, UPT, UR9, URZ, UPT ;  /* 0x000000ff0900728c */ /* 0x000fce000bf05270 */
[----:B0-----:R-:W0:Y:S02]  /*0350*/  MUFU.RCP64H R7, R13 ;  /* 0x0000000d00077308 */ /* 0x001e240000001800 */
[----:B0-----:R-:W-:-:S08]  /*0360*/  DFMA R8, -R12, R6, 1 ;  /* 0x3ff000000c08742b */ /* 0x001fd00000000106 */
[----:B------:R-:W-:-:S08]  /*0370*/  DFMA R8, R8, R8, R8 ;  /* 0x000000080808722b */ /* 0x000fd00000000008 */
[----:B------:R-:W-:-:S08]  /*0380*/  DFMA R8, R6, R8, R6 ;  /* 0x000000080608722b */ /* 0x000fd00000000006 */
[----:B------:R-:W-:-:S08]  /*0390*/  DFMA R6, -R12, R8, 1 ;  /* 0x3ff000000c06742b */ /* 0x000fd00000000108 */
[----:B------:R-:W-:Y:S02]  /*03a0*/  DFMA R6, R8, R6, R8 ;  /* 0x000000060806722b */ /* 0x000fe40000000008 */
[----:B----4-:R-:W-:-:S08]  /*03b0*/  DADD R4, -R24, R4 ;  /* 0x0000000018047229 */ /* 0x010fd00000000104 */
[----:B------:R-:W-:-:S08]  /*03c0*/  DADD R16, R4, R4 ;  /* 0x0000000004107229 */ /* 0x000fd00000000004 */
[----:B------:R-:W-:Y:S02]  /*03d0*/  DMUL R4, R16, R6 ;  /* 0x0000000610047228 */ /* 0x000fe40000000000 */
[----:B------:R-:W-:-:S06]  /*03e0*/  FSETP.GEU.AND P1, PT, |R17|, 6.5827683646048100446e-37, PT ;  /* 0x036000001100780b */ /* 0x000fcc0003f2e200 */
[----:B------:R-:W-:-:S08]  /*03f0*/  DFMA R8, -R12, R4, R16 ;  /* 0x000000040c08722b */ /* 0x000fd00000000110 */
[----:B------:R-:W-:-:S10]  /*0400*/  DFMA R4, R6, R8, R4 ;  /* 0x000000080604722b */ /* 0x000fd40000000004 */
[----:B------:R-:W-:-:S05]  /*0410*/  FFMA R6, RZ, R13, R5 ;  /* 0x0000000dff067223 */ /* 0x000fca0000000005 */
[----:B------:R-:W-:-:S13]  /*0420*/  FSETP.GT.AND P0, PT, |R6|, 1.469367938527859385e-39, PT ;  /* 0x001000000600780b */ /* 0x000fda0003f04200 */
[----:B------:R-:W-:Y:S05]  /*0430*/  @P0 BRA P1, `(.L_x_47) ;  /* 0x00000000001c0947 */ /* 0x000fea0000800000 */
[----:B------:R-:W-:Y:S01]  /*0440*/  IMAD.MOV.U32 R6, RZ, RZ, R16 ;  /* 0x000000ffff067224 */ /* 0x000fe200078e0010 */
[----:B------:R-:W-:Y:S01]  /*0450*/  MOV R7, R17 ;  /* 0x0000001100077202 */ /* 0x000fe20000000f00 */
[----:B------:R-:W-:Y:S01]  /*0460*/  IMAD.MOV.U32 R28, RZ, RZ, R12 ;  /* 0x000000ffff1c7224 */ /* 0x000fe200078e000c */
[----:B------:R-:W-:Y:S01]  /*0470*/  MOV R4, 0x4a0 ;  /* 0x000004a000047802 */ /* 0x000fe20000000f00 */
[----:B------:R-:W-:-:S07]  /*0480*/  IMAD.MOV.U32 R29, RZ, RZ, R13 ;  /* 0x000000ffff1d7224 */ /* 0x000fce00078e000d */
[----:B-----5:R-:W-:Y:S05]  /*0490*/  CALL.REL.NOINC `($__internal_2_$__cuda_sm20_div_rn_f64_full) ;  /* 0x0000001c00647944 */ /* 0x020fea0003c00000 */
[----:B------:R-:W-:-:S07]  /*04a0*/  MOV R4, R6 ;  /* 0x0000000600047202 */ /* 0x000fce0000000f00 */
.L_x_47:
[----:B------:R-:W-:Y:S05]  /*04b0*/  BSYNC.RECONVERGENT B1 ;  /* 0x0000000000017941 */ /* 0x000fea0003800200 */
.L_x_46:
[----:B------:R-:W0:Y:S01]  /*04c0*/  MUFU.RCP64H R7, R13 ;  /* 0x0000000d00077308 */ /* 0x000e220000001800 */
[----:B------:R-:W-:Y:S01]  /*04d0*/  IMAD.MOV.U32 R6, RZ, RZ, 0x1 ;  /* 0x00000001ff067424 */ /* 0x000fe200078e00ff */
[----:B-----5:R-:W-:Y:S01]  /*04e0*/  DADD R14, -R22, R14 ;  /* 0x00000000160e7229 */ /* 0x020fe2000000010e */
[----:B------:R-:W-:Y:S01]  /*04f0*/  BSSY.RECONVERGENT B1, `(.L_x_48) ;  /* 0x0000016000017945 */ /* 0x000fe20003800200 */
[----:B------:R-:W-:-:S06]  /*0500*/  DADD R30, R4, R30 ;  /* 0x00000000041e7229 */ /* 0x000fcc000000001e */
[----:B------:R-:W-:Y:S02]  /*0510*/  DADD R14, R14, R14 ;  /* 0x000000000e0e7229 */ /* 0x000fe4000000000e */
[----:B0-----:R-:W-:-:S08]  /*0520*/  DFMA R8, -R12, R6, 1 ;  /* 0x3ff000000c08742b */ /* 0x001fd00000000106 */
[----:B------:R-:W-:Y:S01]  /*0530*/  FSETP.GEU.AND P1, PT, |R15|, 6.5827683646048100446e-37, PT ;  /* 0x036000000f00780b */ /* 0x000fe20003f2e200 */
[----:B------:R-:W-:-:S08]  /*0540*/  DFMA R8, R8, R8, R8 ;  /* 0x000000080808722b */ /* 0x000fd00000000008 */
[----:B------:R-:W-:-:S08]  /*0550*/  DFMA R8, R6, R8, R6 ;  /* 0x000000080608722b */ /* 0x000fd00000000006 */
[----:B------:R-:W-:-:S08]  /*0560*/  DFMA R6, -R12, R8, 1 ;  /* 0x3ff000000c06742b */ /* 0x000fd00000000108 */
[----:B------:R-:W-:-:S08]  /*0570*/  DFMA R16, R8, R6, R8 ;  /* 0x000000060810722b */ /* 0x000fd00000000008 */
[----:B------:R-:W-:-:S08]  /*0580*/  DMUL R6, R16, R14 ;  /* 0x0000000e10067228 */ /* 0x000fd00000000000 */
        /* <DEDUP_REMOVED lines=10> */
[----:B------:R-:W-:Y:S05]  /*0630*/  CALL.REL.NOINC `($__internal_2_$__cuda_sm20_div_rn_f64_full) ;  /* 0x0000001800fc7944 */ /* 0x000fea0003c00000 */
[----:B------:R-:W-:-:S07]  /*0640*/  MOV R7, R5 ;  /* 0x0000000500077202 */ /* 0x000fce0000000f00 */
.L_x_49:
[----:B------:R-:W-:Y:S05]  /*0650*/  BSYNC.RECONVERGENT B1 ;  /* 0x0000000000017941 */ /* 0x000fea0003800200 */
.L_x_48:
[----:B------:R-:W2:Y:S01]  /*0660*/  LDG.E R33, desc[UR10][R20.64+0x4] ;  /* 0x0000040a14217981 */ /* 0x000ea2000c1e1900 */
[----:B------:R-:W2:Y:S03]  /*0670*/  LDC.64 R16, c[0x0][0x380] ;  /* 0x0000e000ff107b82 */ /* 0x000ea60000000a00 */
[----:B------:R-:W3:Y:S05]  /*0680*/  LDG.E R8, desc[UR10][R18.64+-0x4] ;  /* 0xfffffc0a12087981 */ /* 0x000eea000c1e1900 */
[----:B------:R-:W0:Y:S01]  /*0690*/  LDC.64 R14, c[0x0][0x388] ;  /* 0x0000e200ff0e7b82 */ /* 0x000e220000000a00 */
[----:B--2---:R-:W-:-:S06]  /*06a0*/  IMAD.WIDE R4, R33, 0x8, R16 ;  /* 0x0000000821047825 */ /* 0x004fcc00078e0210 */
[----:B------:R-:W2:Y:S01]  /*06b0*/  LDG.E.64 R4, desc[UR10][R4.64] ;  /* 0x0000000a04047981 */ /* 0x000ea2000c1e1b00 */
[----:B0-----:R-:W-:-:S06]  /*06c0*/  IMAD.WIDE R32, R33, 0x8, R14 ;  /* 0x0000000821207825 */ /* 0x001fcc00078e020e */
[----:B------:R-:W5:Y:S01]  /*06d0*/  LDG.E.64 R32, desc[UR10][R32.64] ;  /* 0x0000000a20207981 */ /* 0x000f62000c1e1b00 */
[----:B---3--:R-:W-:Y:S01]  /*06e0*/  FFMA R12, R8, R8, 1.00000001335143196e-10 ;  /* 0x2edbe6ff080c7423 */ /* 0x008fe20000000008 */
[----:B------:R-:W-:Y:S01]  /*06f0*/  IMAD.MOV.U32 R8, RZ, RZ, 0x1 ;  /* 0x00000001ff087424 */ /* 0x000fe200078e00ff */
[----:B------:R-:W-:Y:S01]  /*0700*/  BSSY.RECONVERGENT B1, `(.L_x_50) ;  /* 0x0000019000017945 */ /* 0x000fe20003800200 */
[----:B------:R-:W-:-:S03]  /*0710*/  DADD R10, R6, R10 ;  /* 0x00000000060a7229 */ /* 0x000fc6000000000a */
[----:B------:R-:W0:Y:S08]  /*0720*/  F2F.F64.F32 R12, R12 ;  /* 0x0000000c000c7310 */ /* 0x000e300000201800 */
[----:B0-----:R-:W0:Y:S02]  /*0730*/  MUFU.RCP64H R9, R13 ;  /* 0x0000000d00097308 */ /* 0x001e240000001800 */
[----:B0-----:R-:W-:-:S08]  /*0740*/  DFMA R26, -R12, R8, 1 ;  /* 0x3ff000000c1a742b */ /* 0x001fd00000000108 */
[----:B------:R-:W-:-:S08]  /*0750*/  DFMA R26, R26, R26, R26 ;  /* 0x0000001a1a1a722b */ /* 0x000fd0000000001a */
[----:B------:R-:W-:-:S08]  /*0760*/  DFMA R26, R8, R26, R8 ;  /* 0x0000001a081a722b */ /* 0x000fd00000000008 */
[----:B------:R-:W-:-:S08]  /*0770*/  DFMA R28, -R12, R26, 1 ;  /* 0x3ff000000c1c742b */ /* 0x000fd0000000011a */
[----:B------:R-:W-:Y:S02]  /*0780*/  DFMA R28, R26, R28, R26 ;  /* 0x0000001c1a1c722b */ /* 0x000fe4000000001a */
[----:B--2---:R-:W-:-:S08]  /*0790*/  DADD R4, -R24, R4 ;  /* 0x0000000018047229 */ /* 0x004fd00000000104 */
        /* <DEDUP_REMOVED lines=15> */
.L_x_51:
[----:B------:R-:W-:Y:S05]  /*0890*/  BSYNC.RECONVERGENT B1 ;  /* 0x0000000000017941 */ /* 0x000fea0003800200 */
.L_x_50:
[----:B------:R-:W0:Y:S01]  /*08a0*/  MUFU.RCP64H R7, R13 ;  /* 0x0000000d00077308 */ /* 0x000e220000001800 */
[----:B------:R-:W-:Y:S01]  /*08b0*/  IMAD.MOV.U32 R6, RZ, RZ, 0x1 ;  /* 0x00000001ff067424 */ /* 0x000fe200078e00ff */
[----:B-----5:R-:W-:Y:S01]  /*08c0*/  DADD R32, -R22, R32 ;  /* 0x0000000016207229 */ /* 0x020fe20000000120 */
[----:B------:R-:W-:Y:S01]  /*08d0*/  BSSY.RECONVERGENT B1, `(.L_x_52) ;  /* 0x0000016000017945 */ /* 0x000fe20003800200 */
[----:B------:R-:W-:-:S03]  /*08e0*/  DADD R30, R30, R4 ;  /* 0x000000001e1e7229 */ /* 0x000fc60000000004 */
[----:B0-----:R-:W-:-:S08]  /*08f0*/  DFMA R8, -R12, R6, 1 ;  /* 0x3ff000000c08742b */ /* 0x001fd00000000106 */
[----:B------:R-:W-:-:S08]  /*0900*/  DFMA R8, R8, R8, R8 ;  /* 0x000000080808722b */ /* 0x000fd00000000008 */
[----:B------:R-:W-:Y:S02]  /*0910*/  DFMA R6, R6, R8, R6 ;  /* 0x000000080606722b */ /* 0x000fe40000000006 */
[----:B------:R-:W-:-:S06]  /*0920*/  DADD R8, R32, R32 ;  /* 0x0000000020087229 */ /* 0x000fcc0000000020 */
[----:B------:R-:W-:-:S04]  /*0930*/  DFMA R26, -R12, R6, 1 ;  /* 0x3ff000000c1a742b */ /* 0x000fc80000000106 */
[----:B------:R-:W-:-:S04]  /*0940*/  FSETP.GEU.AND P1, PT, |R9|, 6.5827683646048100446e-37, PT ;  /* 0x036000000900780b */ /* 0x000fc80003f2e200 */
        /* <DEDUP_REMOVED lines=14> */
.L_x_53:
[----:B------:R-:W-:Y:S05]  /*0a30*/  BSYNC.RECONVERGENT B1 ;  /* 0x0000000000017941 */ /* 0x000fea0003800200 */
.L_x_52:
[----:B------:R-:W2:Y:S04]  /*0a40*/  LDG.E R33, desc[UR10][R20.64+0x8] ;  /* 0x0000080a14217981 */ /* 0x000ea8000c1e1900 */
[----:B------:R-:W3:Y:S01]  /*0a50*/  LDG.E R8, desc[UR10][R18.64] ;  /* 0x0000000a12087981 */ /* 0x000ee2000c1e1900 */
[----:B--2---:R-:W-:-:S06]  /*0a60*/  IMAD.WIDE R4, R33, 0x8, R16 ;  /* 0x0000000821047825 */ /* 0x004fcc00078e0210 */
[----:B------:R-:W2:Y:S01]  /*0a70*/  LDG.E.64 R4, desc[UR10][R4.64] ;  /* 0x0000000a04047981 */ /* 0x000ea2000c1e1b00 */
[----:B------:R-:W-:-:S06]  /*0a80*/  IMAD.WIDE R32, R33, 0x8, R14 ;  /* 0x0000000821207825 */ /* 0x000fcc00078e020e */
        /* <DEDUP_REMOVED lines=9> */
[----:B------:R-:W-:Y:S02]  /*0b20*/  DFMA R26, R8, R26, R8 ;  /* 0x0000001a081a722b */ /* 0x000fe40000000008 */
[----:B--2---:R-:W-:-:S06]  /*0b30*/  DADD R8, -R24, R4 ;  /* 0x0000000018087229 */ /* 0x004fcc0000000104 */
[----:B------:R-:W-:Y:S02]  /*0b40*/  DFMA R4, -R12, R26, 1 ;  /* 0x3ff000000c04742b */ /* 0x000fe4000000011a */
[----:B------:R-:W-:-:S06]  /*0b50*/  DADD R8, R8, R8 ;  /* 0x0000000008087229 */ /* 0x000fcc0000000008 */
[----:B------:R-:W-:-:S08]  /*0b60*/  DFMA R4, R26, R4, R26 ;  /* 0x000000041a04722b */ /* 0x000fd0000000001a */
[----:B------:R-:W-:Y:S01]  /*0b70*/  DMUL R26, R8, R4 ;  /* 0x00000004081a7228 */ /* 0x000fe20000000000 */
[----:B------:R-:W-:-:S07]  /*0b80*/  FSETP.GEU.AND P1, PT, |R9|, 6.5827683646048100446e-37, PT ;  /* 0x036000000900780b */ /* 0x000fce0003f2e200 */
        /* <DEDUP_REMOVED lines=12> */
.L_x_55:
[----:B------:R-:W-:Y:S05]  /*0c50*/  BSYNC.RECONVERGENT B1 ;  /* 0x0000000000017941 */ /* 0x000fea0003800200 */
.L_x_54:
        /* <DEDUP_REMOVED lines=25> */
.L_x_57:
[----:B------:R-:W-:Y:S05]  /*0df0*/  BSYNC.RECONVERGENT B1 ;  /* 0x0000000000017941 */ /* 0x000fea0003800200 */
.L_x_56:
[----:B------:R-:W2:Y:S04]  /*0e00*/  LDG.E R21, desc[UR10][R20.64+0xc] ;  /* 0x00000c0a14157981 */ /* 0x000ea8000c1e1900 */
[----:B------:R-:W3:Y:S01]  /*0e10*/  LDG.E R18, desc[UR10][R18.64+0x4] ;  /* 0x0000040a12127981 */ /* 0x000ee2000c1e1900 */
[----:B------:R-:W-:Y:S02]  /*0e20*/  IMAD.MOV.U32 R4, RZ, RZ, 0x1 ;  /* 0x00000001ff047424 */ /* 0x000fe400078e00ff */
[----:B--2---:R-:W-:-:S06]  /*0e30*/  IMAD.WIDE R16, R21, 0x8, R16 ;  /* 0x0000000815107825 */ /* 0x004fcc00078e0210 */
[----:B------:R-:W2:Y:S01]  /*0e40*/  LDG.E.64 R16, desc[UR10][R16.64] ;  /* 0x0000000a10107981 */ /* 0x000ea2000c1e1b00 */
[----:B------:R-:W-:-:S06]  /*0e50*/  IMAD.WIDE R14, R21, 0x8, R14 ;  /* 0x00000008150e7825 */ /* 0x000fcc00078e020e */
[----:B------:R-:W5:Y:S01]  /*0e60*/  LDG.E.64 R14, desc[UR10][R14.64] ;  /* 0x0000000a0e0e7981 */ /* 0x000f62000c1e1b00 */
[----:B---3--:R-:W-:Y:S01]  /*0e70*/  FFMA R12, R18, R18, 1.00000001335143196e-10 ;  /* 0x2edbe6ff120c7423 */ /* 0x008fe20000000012 */
[----:B------:R-:W-:Y:S01]  /*0e80*/  BSSY.RECONVERGENT B1, `(.L_x_58) ;  /* 0x0000019000017945 */ /* 0x000fe20003800200 */
[----:B------:R-:W-:-:S04]  /*0e90*/  DADD R10, R10, R6 ;  /* 0x000000000a0a7229 */ /* 0x000fc80000000006 */
        /* <DEDUP_REMOVED lines=23> */
.L_x_59:
[----:B------:R-:W-:Y:S05]  /*1010*/  BSYNC.RECONVERGENT B1 ;  /* 0x0000000000017941 */ /* 0x000fea0003800200 */
.L_x_58:
        /* <DEDUP_REMOVED lines=25> */
.L_x_61:
[----:B------:R-:W-:Y:S05]  /*11b0*/  BSYNC.RECONVERGENT B1 ;  /* 0x0000000000017941 */ /* 0x000fea0003800200 */
.L_x_60:
[----:B------:R-:W-:Y:S01]  /*11c0*/  DADD R10, R10, R6 ;  /* 0x000000000a0a7229 */ /* 0x000fe20000000006 */
[----:B------:R-:W-:Y:S01]  /*11d0*/  VIADD R0, R0, 0x4 ;  /* 0x0000000400007836 */ /* 0x000fe20000000000 */
[----:B------:R-:W-:Y:S09]  /*11e0*/  BRA.U UP0, `(.L_x_62) ;  /* 0xfffffff1000c7547 */ /* 0x000ff2000b83ffff */
.L_x_45:
[----:B------:R-:W-:-:S09]  /*11f0*/  UISETP.NE.AND UP0, UPT, UR8, URZ, UPT ;  /* 0x000000ff0800728c */ /* 0x000fd2000bf05270 */
[----:B------:R-:W-:Y:S05]  /*1200*/  BRA.U !UP0, `(.L_x_44) ;  /* 0x0000000d082c7547 */ /* 0x000fea000b800000 */
[----:B------:R-:W-:-:S09]  /*1210*/  UISETP.NE.AND UP0, UPT, UR8, 0x1, UPT ;  /* 0x000000010800788c */ /* 0x000fd2000bf05270 */
[----:B------:R-:W-:Y:S05]  /*1220*/  BRA.U !UP0, `(.L_x_63) ;  /* 0x0000000908087547 */ /* 0x000fea000b800000 */
[----:B------:R-:W0:Y:S01]  /*1230*/  LDC.64 R18, c[0x0][0x390] ;  /* 0x0000e400ff127b82 */ /* 0x000e220000000a00 */
[----:B------:R-:W-:-:S07]  /*1240*/  VIADD R5, R2, UR4 ;  /* 0x0000000402057c36 */ /* 0x000fce0008000000 */
[----:B------:R-:W1:Y:S08]  /*1250*/  LDC.64 R16, c[0x0][0x398] ;  /* 0x0000e600ff107b82 */ /* 0x000e700000000a00 */
[----:B------:R-:W2:Y:S01]  /*1260*/  LDC.64 R12, c[0x0][0x388] ;  /* 0x0000e200ff0c7b82 */ /* 0x000ea20000000a00 */
[----:B0-----:R-:W-:-:S05]  /*1270*/  IMAD.WIDE R18, R5, 0x4, R18 ;  /* 0x0000000405127825 */ /* 0x001fca00078e0212 */
[----:B------:R-:W3:Y:S01]  /*1280*/  LDG.E R7, desc[UR10][R18.64] ;  /* 0x0000000a12077981 */ /* 0x000ee2000c1e1900 */
[----:B-1----:R-:W-:Y:S02]  /*1290*/  IMAD.WIDE R16, R5, 0x4, R16 ;  /* 0x0000000405107825 */ /* 0x002fe400078e0210 */
[----:B------:R-:W3:Y:S03]  /*12a0*/  LDC.64 R4, c[0x0][0x380] ;  /* 0x0000e000ff047b82 */ /* 0x000ee60000000a00 */
[----:B------:R-:W4:Y:S01]  /*12b0*/  LDG.E R0, desc[UR10][R16.64] ;  /* 0x0000000a10007981 */ /* 0x000f22000c1e1900 */
[----:B------:R-:W-:Y:S01]  /*12c0*/  MOV R6, 0x1 ;  /* 0x0000000100067802 */ /* 0x000fe20000000f00 */
[----:B---3--:R-:W-:-:S06]  /*12d0*/  IMAD.WIDE R4, R7, 0x8, R4 ;  /* 0x0000000807047825 */ /* 0x008fcc00078e0204 */
[----:B------:R-:W3:Y:S01]  /*12e0*/  LDG.E.64 R4, desc[UR10][R4.64] ;  /* 0x0000000a04047981 */ /* 0x000ee2000c1e1b00 */
[----:B--2---:R-:W-:-:S06]  /*12f0*/  IMAD.WIDE R12, R7, 0x8, R12 ;  /* 0x00000008070c7825 */ /* 0x004fcc00078e020c */
[----:B------:R-:W5:Y:S01]  /*1300*/  LDG.E.64 R12, desc[UR10][R12.64] ;  /* 0x0000000a0c0c7981 */ /* 0x000f62000c1e1b00 */
[----:B----4-:R-:W-:Y:S01]  /*1310*/  FFMA R14, R0, R0, 1.00000001335143196e-10 ;  /* 0x2edbe6ff000e7423 */ /* 0x010fe20000000000 */
[----:B------:R-:W-:Y:S05]  /*1320*/  BSSY.RECONVERGENT B1, `(.L_x_64) ;  /* 0x0000018000017945 */ /* 0x000fea0003800200 */
[----:B------:R-:W0:Y:S08]  /*1330*/  F2F.F64.F32 R14, R14 ;  /* 0x0000000e000e7310 */ /* 0x000e300000201800 */
[----:B0-----:R-:W0:Y:S02]  /*1340*/  MUFU.RCP64H R7, R15 ;  /* 0x0000000f00077308 */ /* 0x001e240000001800 */
[----:B0-----:R-:W-:-:S08]  /*1350*/  DFMA R8, -R14, R6, 1 ;  /* 0x3ff000000e08742b */ /* 0x001fd00000000106 */
[----:B------:R-:W-:-:S08]  /*1360*/  DFMA R8, R8, R8, R8 ;  /* 0x000000080808722b */ /* 0x000fd00000000008 */
[----:B------:R-:W-:-:S08]  /*1370*/  DFMA R8, R6, R8, R6 ;  /* 0x000000080608722b */ /* 0x000fd00000000006 */
[----:B------:R-:W-:-:S08]  /*1380*/  DFMA R6, -R14, R8, 1 ;  /* 0x3ff000000e06742b */ /* 0x000fd00000000108 */
[----:B------:R-:W-:Y:S02]  /*1390*/  DFMA R6, R8, R6, R8 ;  /* 0x000000060806722b */ /* 0x000fe40000000008 */
[----:B---3-5:R-:W-:-:S08]  /*13a0*/  DADD R4, -R24, R4 ;  /* 0x0000000018047229 */ /* 0x028fd00000000104 */
        /* <DEDUP_REMOVED lines=14> */
[----:B------:R-:W-:-:S07]  /*1490*/  IMAD.MOV.U32 R4, RZ, RZ, R6 ;  /* 0x000000ffff047224 */ /* 0x000fce00078e0006 */
.L_x_65:
[----:B------:R-:W-:Y:S05]  /*14a0*/  BSYNC.RECONVERGENT B1 ;  /* 0x0000000000017941 */ /* 0x000fea0003800200 */
.L_x_64:
[----:B------:R-:W0:Y:S01]  /*14b0*/  MUFU.RCP64H R7, R15 ;  /* 0x0000000f00077308 */ /* 0x000e220000001800 */
[----:B------:R-:W-:Y:S01]  /*14c0*/  MOV R6, 0x1 ;  /* 0x0000000100067802 */ /* 0x000fe20000000f00 */
[----:B------:R-:W-:Y:S01]  /*14d0*/  DADD R12, -R22, R12 ;  /* 0x00000000160c7229 */ /* 0x000fe2000000010c */
        /* <DEDUP_REMOVED lines=22> */
.L_x_67:
[----:B------:R-:W-:Y:S05]  /*1640*/  BSYNC.RECONVERGENT B1 ;  /* 0x0000000000017941 */ /* 0x000fea0003800200 */
.L_x_66:
[----:B------:R-:W2:Y:S01]  /*1650*/  LDG.E R19, desc[UR10][R18.64+0x4] ;  /* 0x0000040a12137981 */ /* 0x000ea2000c1e1900 */
[----:B------:R-:W2:Y:S03]  /*1660*/  LDC.64 R4, c[0x0][0x380] ;  /* 0x0000e000ff047b82 */ /* 0x000ea60000000a00 */
[----:B------:R-:W3:Y:S05]  /*1670*/  LDG.E R16, desc[UR10][R16.64+0x4] ;  /* 0x0000040a10107981 */ /* 0x000eea000c1e1900 */
[----:B------:R-:W0:Y:S01]  /*1680*/  LDC.64 R14, c[0x0][0x388] ;  /* 0x0000e200ff0e7b82 */ /* 0x000e220000000a00 */
[----:B------:R-:W-:Y:S01]  /*1690*/  MOV R8, 0x1 ;  /* 0x0000000100087802 */ /* 0x000fe20000000f00 */
[----:B--2---:R-:W-:-:S06]  /*16a0*/  IMAD.WIDE R4, R19, 0x8, R4 ;  /* 0x0000000813047825 */ /* 0x004fcc00078e0204 */
[----:B------:R-:W2:Y:S01]  /*16b0*/  LDG.E.64 R4, desc[UR10][R4.64] ;  /* 0x0000000a04047981 */ /* 0x000ea2000c1e1b00 */
[----:B0-----:R-:W-:-:S06]  /*16c0*/  IMAD.WIDE R14, R19, 0x8, R14 ;  /* 0x00000008130e7825 */ /* 0x001fcc00078e020e */
        /* <DEDUP_REMOVED lines=26> */
[----:B------:R-:W-:-:S07]  /*1870*/  IMAD.MOV.U32 R4, RZ, RZ, R6 ;  /* 0x000000ffff047224 */ /* 0x000fce00078e0006 */
.L_x_69:
[----:B------:R-:W-:Y:S05]  /*1880*/  BSYNC.RECONVERGENT B1 ;  /* 0x0000000000017941 */ /* 0x000fea0003800200 */
.L_x_68:
[----:B------:R-:W0:Y:S01]  /*1890*/  MUFU.RCP64H R7, R13 ;  /* 0x0000000d00077308 */ /* 0x000e220000001800 */
[----:B------:R-:W-:Y:S01]  /*18a0*/  MOV R6, 0x1 ;  /* 0x0000000100067802 */ /* 0x000fe20000000f00 */
        /* <DEDUP_REMOVED lines=23> */
.L_x_71:
[----:B------:R-:W-:Y:S05]  /*1a20*/  BSYNC.RECONVERGENT B1 ;  /* 0x0000000000017941 */ /* 0x000fea0003800200 */
.L_x_70:
[----:B------:R-:W-:Y:S01]  /*1a30*/  DADD R10, R10, R6 ;  /* 0x000000000a0a7229 */ /* 0x000fe20000000006 */
[----:B------:R-:W-:-:S12]  /*1a40*/  UIADD3 UR4, UPT, UPT, UR4, 0x2, URZ ;  /* 0x0000000204047890 */ /* 0x000fd8000fffe0ff */
.L_x_63:
[----:B------:R-:W0:Y:S02]  /*1a50*/  LDCU UR5, c[0x0][0x3b0] ;  /* 0x00007600ff0577ac */ /* 0x000e240008000800 */
[----:B0-----:R-:W-:-:S04]  /*1a60*/  ULOP3.LUT UR5, UR5, 0x1, URZ, 0xc0, !UPT ;  /* 0x0000000105057892 */ /* 0x001fc8000f8ec0ff */
[----:B------:R-:W-:-:S09]  /*1a70*/  UISETP.NE.U32.AND UP0, UPT, UR5, 0x1, UPT ;  /* 0x000000010500788c */ /* 0x000fd2000bf05070 */
[----:B------:R-:W-:Y:S05]  /*1a80*/  BRA.U UP0, `(.L_x_44) ;  /* 0x00000005000c7547 */ /* 0x000fea000b800000 */
[----:B------:R-:W0:Y:S01]  /*1a90*/  LDC.64 R4, c[0x0][0x390] ;  /* 0x0000e400ff047b82 */ /* 0x000e220000000a00 */
[----:B------:R-:W-:-:S07]  /*1aa0*/  IADD3 R9, PT, PT, R2, UR4, RZ ;  /* 0x0000000402097c10 */ /* 0x000fce000fffe0ff */
[----:B------:R-:W1:Y:S08]  /*1ab0*/  LDC.64 R6, c[0x0][0x398] ;  /* 0x0000e600ff067b82 */ /* 0x000e700000000a00 */
[----:B------:R-:W2:Y:S01]  /*1ac0*/  LDC.64 R12, c[0x0][0x388] ;  /* 0x0000e200ff0c7b82 */ /* 0x000ea20000000a00 */
[----:B0-----:R-:W-:-:S06]  /*1ad0*/  IMAD.WIDE R4, R9, 0x4, R4 ;  /* 0x0000000409047825 */ /* 0x001fcc00078e0204 */
[----:B------:R0:W3:Y:S01]  /*1ae0*/  LDG.E R5, desc[UR10][R4.64] ;  /* 0x0000000a04057981 */ /* 0x0000e2000c1e1900 */
[----:B-1----:R-:W-:Y:S02]  /*1af0*/  IMAD.WIDE R6, R9, 0x4, R6 ;  /* 0x0000000409067825 */ /* 0x002fe400078e0206 */
[----:B------:R-:W3:Y:S04]  /*1b00*/  LDC.64 R8, c[0x0][0x380] ;  /* 0x0000e000ff087b82 */ /* 0x000ee80000000a00 */
[----:B------:R-:W4:Y:S01]  /*1b10*/  LDG.E R6, desc[UR10][R6.64] ;  /* 0x0000000a06067981 */ /* 0x000f22000c1e1900 */
[----:B0-----:R-:W-:Y:S02]  /*1b20*/  IMAD.MOV.U32 R4, RZ, RZ, 0x1 ;  /* 0x00000001ff047424 */ /* 0x001fe400078e00ff */
        /* <DEDUP_REMOVED lines=29> */
.L_x_73:
[----:B------:R-:W-:Y:S05]  /*1d00*/  BSYNC.RECONVERGENT B1 ;  /* 0x0000000000017941 */ /* 0x000fea0003800200 */
.L_x_72:
[----:B------:R-:W0:Y:S01]  /*1d10*/  MUFU.RCP64H R5, R15 ;  /* 0x0000000f00057308 */ /* 0x000e220000001800 */
[----:B------:R-:W-:Y:S01]  /*1d20*/  IMAD.MOV.U32 R4, RZ, RZ, 0x1 ;  /* 0x00000001ff047424 */ /* 0x000fe200078e00ff */
        /* <DEDUP_REMOVED lines=23> */
.L_x_75:
[----:B------:R-:W-:Y:S05]  /*1ea0*/  BSYNC.RECONVERGENT B1 ;  /* 0x0000000000017941 */ /* 0x000fea0003800200 */
.L_x_74:
[----:B------:R-:W-:-:S11]  /*1eb0*/  DADD R10, R10, R4 ;  /* 0x000000000a0a7229 */ /* 0x000fd60000000004 */
.L_x_44:
[----:B------:R-:W0:Y:S01]  /*1ec0*/  LDCU UR4, c[0x0][0x3b0] ;  /* 0x00007600ff0477ac */ /* 0x000e220008000800 */
[----:B------:R-:W-:Y:S01]  /*1ed0*/  IMAD.MOV.U32 R4, RZ, RZ, 0x1 ;  /* 0x00000001ff047424 */ /* 0x000fe200078e00ff */
[----:B------:R-:W-:Y:S01]  /*1ee0*/  FSETP.GEU.AND P1, PT, |R31|, 6.5827683646048100446e-37, PT ;  /* 0x036000001f00780b */ /* 0x000fe20003f2e200 */
[----:B------:R-:W-:Y:S01]  /*1ef0*/  BSSY.RECONVERGENT B1, `(.L_x_76) ;  /* 0x0000015000017945 */ /* 0x000fe20003800200 */
[----:B0-----:R-:W0:Y:S08]  /*1f00*/  I2F.F64 R12, UR4 ;  /* 0x00000004000c7d12 */ /* 0x001e300008201c00 */
[----:B0-----:R-:W0:Y:S02]  /*1f10*/  MUFU.RCP64H R5, R13 ;  /* 0x0000000d00057308 */ /* 0x001e240000001800 */
[----:B0-----:R-:W-:-:S08]  /*1f20*/  DFMA R6, -R12, R4, 1 ;  /* 0x3ff000000c06742b */ /* 0x001fd00000000104 */
        /* <DEDUP_REMOVED lines=17> */
.L_x_77:
[----:B------:R-:W-:Y:S05]  /*2040*/  BSYNC.RECONVERGENT B1 ;  /* 0x0000000000017941 */ /* 0x000fea0003800200 */
.L_x_76:
[----:B------:R-:W0:Y:S01]  /*2050*/  MUFU.RCP64H R5, R13 ;  /* 0x0000000d00057308 */ /* 0x000e220000001800 */
[----:B------:R-:W-:Y:S01]  /*2060*/  IMAD.MOV.U32 R4, RZ, RZ, 0x1 ;  /* 0x00000001ff047424 */ /* 0x000fe200078e00ff */
[----:B------:R-:W-:Y:S01]  /*2070*/  FSETP.GEU.AND P1, PT, |R11|, 6.5827683646048100446e-37, PT ;  /* 0x036000000b00780b */ /* 0x000fe20003f2e200 */
[----:B------:R-:W-:Y:S04]  /*2080*/  BSSY.RECONVERGENT B1, `(.L_x_78) ;  /* 0x0000016000017945 */ /* 0x000fe80003800200 */
[----:B0-----:R-:W-:-:S08]  /*2090*/  DFMA R8, -R12, R4, 1 ;  /* 0x3ff000000c08742b */ /* 0x001fd00000000104 */
[----:B------:R-:W-:-:S08]  /*20a0*/  DFMA R8, R8, R8, R8 ;  /* 0x000000080808722b */ /* 0x000fd00000000008 */
[----:B------:R-:W-:Y:S02]  /*20b0*/  DFMA R4, R4, R8, R4 ;  /* 0x000000080404722b */ /* 0x000fe40000000004 */
[----:B------:R-:W0:Y:S06]  /*20c0*/  LDC.64 R8, c[0x0][0x3a0] ;  /* 0x0000e800ff087b82 */ /* 0x000e2c0000000a00 */
[----:B------:R-:W-:-:S08]  /*20d0*/  DFMA R14, -R12, R4, 1 ;  /* 0x3ff000000c0e742b */ /* 0x000fd00000000104 */
[----:B------:R-:W-:-:S08]  /*20e0*/  DFMA R16, R4, R14, R4 ;  /* 0x0000000e0410722b */ /* 0x000fd00000000004 */
[----:B------:R-:W-:Y:S01]  /*20f0*/  DMUL R4, R16, R10 ;  /* 0x0000000a10047228 */ /* 0x000fe20000000000 */
[----:B0-----:R-:W-:-:S05]  /*2100*/  IMAD.WIDE R8, R3, 0x8, R8 ;  /* 0x0000000803087825 */ /* 0x001fca00078e0208 */
[----:B------:R0:W-:Y:S02]  /*2110*/  STG.E.64 desc[UR10][R8.64], R6 ;  /* 0x0000000608007986 */ /* 0x0001e4000c101b0a */
[----:B------:R-:W-:-:S08]  /*2120*/  DFMA R14, -R12, R4, R10 ;  /* 0x000000040c0e722b */ /* 0x000fd0000000010a */
[----:B------:R-:W-:-:S10]  /*2130*/  DFMA R4, R16, R14, R4 ;  /* 0x0000000e1004722b */ /* 0x000fd40000000004 */
[----:B------:R-:W-:-:S05]  /*2140*/  FFMA R0, RZ, R13, R5 ;  /* 0x0000000dff007223 */ /* 0x000fca0000000005 */
[----:B------:R-:W-:-:S13]  /*2150*/  FSETP.GT.AND P0, PT, |R0|, 1.469367938527859385e-39, PT ;  /* 0x001000000000780b */ /* 0x000fda0003f04200 */
[----:B0-----:R-:W-:Y:S05]  /*2160*/  @P0 BRA P1, `(.L_x_79) ;  /* 0x00000000001c0947 */ /* 0x001fea0000800000 */
[----:B------:R-:W-:Y:S01]  /*2170*/  IMAD.MOV.U32 R6, RZ, RZ, R10 ;  /* 0x000000ffff067224 */ /* 0x000fe200078e000a */
[----:B------:R-:W-:Y:S01]  /*2180*/  MOV R7, R11 ;  /* 0x0000000b00077202 */ /* 0x000fe20000000f00 */
[----:B------:R-:W-:Y:S01]  /*2190*/  IMAD.MOV.U32 R28, RZ, RZ, R12 ;  /* 0x000000ffff1c7224 */ /* 0x000fe200078e000c */
[----:B------:R-:W-:Y:S01]  /*21a0*/  MOV R4, 0x21d0 ;  /* 0x000021d000047802 */ /* 0x000fe20000000f00 */
[----:B------:R-:W-:-:S07]  /*21b0*/  IMAD.MOV.U32 R29, RZ, RZ, R13 ;  /* 0x000000ffff1d7224 */ /* 0x000fce00078e000d */
[----:B-----5:R-:W-:Y:S05]  /*21c0*/  CALL.REL.NOINC `($__internal_2_$__cuda_sm20_div_rn_f64_full) ;  /* 0x0000000000187944 */ /* 0x020fea0003c00000 */
[----:B------:R-:W-:-:S07]  /*21d0*/  MOV R4, R6 ;  /* 0x0000000600047202 */ /* 0x000fce0000000f00 */
.L_x_79:
[----:B------:R-:W-:Y:S05]  /*21e0*/  BSYNC.RECONVERGENT B1 ;  /* 0x0000000000017941 */ /* 0x000fea0003800200 */
.L_x_78:
[----:B------:R-:W0:Y:S02]  /*21f0*/  LDC.64 R6, c[0x0][0x3a8] ;  /* 0x0000ea00ff067b82 */ /* 0x000e240000000a00 */
[----:B0-----:R-:W-:-:S05]  /*2200*/  IMAD.WIDE R2, R3, 0x8, R6 ;  /* 0x0000000803027825 */ /* 0x001fca00078e0206 */
[----:B------:R-:W-:Y:S01]  /*2210*/  STG.E.64 desc[UR10][R2.64], R4 ;  /* 0x0000000402007986 */ /* 0x000fe2000c101b0a */
[----:B------:R-:W-:Y:S05]  /*2220*/  EXIT ;  /* 0x000000000000794d */ /* 0x000fea0003800000 */
        .weak           $__internal_2_$__cuda_sm20_div_rn_f64_full
        .type           $__internal_2_$__cuda_sm20_div_rn_f64_full,@function
        .size           $__internal_2_$__cuda_sm20_div_rn_f64_full,(.L_x_88 - $__internal_2_$__cuda_sm20_div_rn_f64_full)
$__internal_2_$__cuda_sm20_div_rn_f64_full:
[C---:B------:R-:W-:Y:S01]  /*2230*/  FSETP.GEU.AND P0, PT, |R29|.reuse, 1.469367938527859385e-39, PT ;  /* 0x001000001d00780b */ /* 0x040fe20003f0e200 */
[----:B------:R-:W-:Y:S01]  /*2240*/  IMAD.MOV.U32 R34, RZ, RZ, 0x1 ;  /* 0x00000001ff227424 */ /* 0x000fe200078e00ff */
[----:B------:R-:W-:Y:S01]  /*2250*/  LOP3.LUT R26, R29, 0x800fffff, RZ, 0xc0, !PT ;  /* 0x800fffff1d1a7812 */ /* 0x000fe200078ec0ff */
[----:B------:R-:W-:Y:S01]  /*2260*/  IMAD.MOV.U32 R36, RZ, RZ, R6 ;  /* 0x000000ffff247224 */ /* 0x000fe200078e0006 */
[----:B------:R-:W-:Y:S01]  /*2270*/  MOV R37, R7 ;  /* 0x0000000700257202 */ /* 0x000fe20000000f00 */
[----:B------:R-:W-:Y:S01]  /*2280*/  BSSY.RECONVERGENT B0, `(.L_x_80) ;  /* 0x0000059000007945 */ /* 0x000fe20003800200 */
[----:B------:R-:W-:Y:S01]  /*2290*/  LOP3.LUT R27, R26, 0x3ff00000, RZ, 0xfc, !PT ;  /* 0x3ff000001a1b7812 */ /* 0x000fe200078efcff */
[----:B------:R-:W-:Y:S01]  /*22a0*/  IMAD.MOV.U32 R26, RZ, RZ, R28 ;  /* 0x000000ffff1a7224 */ /* 0x000fe200078e001c */
[C---:B------:R-:W-:Y:S02]  /*22b0*/  FSETP.GEU.AND P2, PT, |R37|.reuse, 1.469367938527859385e-39, PT ;  /* 0x001000002500780b */ /* 0x040fe40003f4e200 */
[----:B------:R-:W-:-:S02]  /*22c0*/  LOP3.LUT R6, R37, 0x7ff00000, RZ, 0xc0, !PT ;  /* 0x7ff0000025067812 */ /* 0x000fc400078ec0ff */
[----:B------:R-:W-:Y:S01]  /*22d0*/  LOP3.LUT R7, R29, 0x7ff00000, RZ, 0xc0, !PT ;  /* 0x7ff000001d077812 */ /* 0x000fe200078ec0ff */
[----:B------:R-:W-:-:S03]  /*22e0*/  @!P0 DMUL R26, R28, 8.98846567431157953865e+307 ;  /* 0x7fe000001c1a8828 */ /* 0x000fc60000000000 */
[----:B------:R-:W-:-:S03]  /*22f0*/  ISETP.GE.U32.AND P1, PT, R6, R7, PT ;  /* 0x000000070600720c */ /* 0x000fc60003f26070 */
[----:B------:R-:W0:Y:S02]  /*2300*/  MUFU.RCP64H R35, R27 ;  /* 0x0000001b00237308 */ /* 0x000e240000001800 */
[----:B------:R-:W-:Y:S01]  /*2310*/  @!P2 LOP3.LUT R5, R29, 0x7ff00000, RZ, 0xc0, !PT ;  /* 0x7ff000001d05a812 */ /* 0x000fe200078ec0ff */
[----:B------:R-:W-:Y:S01]  /*2320*/  @!P2 IMAD.MOV.U32 R40, RZ, RZ, RZ ;  /* 0x000000ffff28a224 */ /* 0x000fe200078e00ff */
[----:B------:R-:W-:Y:S02]  /*2330*/  @!P0 LOP3.LUT R7, R27, 0x7ff00000, RZ, 0xc0, !PT ;  /* 0x7ff000001b078812 */ /* 0x000fe400078ec0ff */
[----:B------:R-:W-:Y:S01]  /*2340*/  @!P2 ISETP.GE.U32.AND P3, PT, R6, R5, PT ;  /* 0x000000050600a20c */ /* 0x000fe20003f66070 */
[----:B------:R-:W-:-:S05]  /*2350*/  IMAD.MOV.U32 R5, RZ, RZ, 0x1ca00000 ;  /* 0x1ca00000ff057424 */ /* 0x000fca00078e00ff */
[C---:B------:R-:W-:Y:S02]  /*2360*/  @!P2 SEL R9, R5.reuse, 0x63400000, !P3 ;  /* 0x634000000509a807 */ /* 0x040fe40005800000 */
[----:B------:R-:W-:Y:S02]  /*2370*/  SEL R8, R5, 0x63400000, !P1 ;  /* 0x6340000005087807 */ /* 0x000fe40004800000 */
[----:B------:R-:W-:Y:S01]  /*2380*/  @!P2 LOP3.LUT R9, R9, 0x80000000, R37, 0xf8, !PT ;  /* 0x800000000909a812 */ /* 0x000fe200078ef825 */
[----:B0-----:R-:W-:-:S03]  /*2390*/  DFMA R38, R34, -R26, 1 ;  /* 0x3ff000002226742b */ /* 0x001fc6000000081a */
[----:B------:R-:W-:-:S05]  /*23a0*/  @!P2 LOP3.LUT R41, R9, 0x100000, RZ, 0xfc, !PT ;  /* 0x001000000929a812 */ /* 0x000fca00078efcff */
[----:B------:R-:W-:-:S08]  /*23b0*/  DFMA R38, R38, R38, R38 ;  /* 0x000000262626722b */ /* 0x000fd00000000026 */
[----:B------:R-:W-:Y:S01]  /*23c0*/  DFMA R38, R34, R38, R34 ;  /* 0x000000262226722b */ /* 0x000fe20000000022 */
[----:B------:R-:W-:Y:S02]  /*23d0*/  LOP3.LUT R35, R8, 0x800fffff, R37, 0xf8, !PT ;  /* 0x800fffff08237812 */ /* 0x000fe400078ef825 */
[----:B------:R-:W-:-:S05]  /*23e0*/  MOV R34, R36 ;  /* 0x0000002400227202 */ /* 0x000fca0000000f00 */
[----:B------:R-:W-:Y:S02]  /*23f0*/  DFMA R8, R38, -R26, 1 ;  /* 0x3ff000002608742b */ /* 0x000fe4000000081a */
[----:B------:R-:W-:-:S06]  /*2400*/  @!P2 DFMA R34, R34, 2, -R40 ;  /* 0x400000002222a82b */ /* 0x000fcc0000000828 */
[----:B------:R-:W-:-:S04]  /*2410*/  DFMA R38, R38, R8, R38 ;  /* 0x000000082626722b */ /* 0x000fc80000000026 */
[----:B------:R-:W-:-:S04]  /*2420*/  @!P2 LOP3.LUT R6, R35, 0x7ff00000, RZ, 0xc0, !PT ;  /* 0x7ff000002306a812 */ /* 0x000fc800078ec0ff */
[----:B------:R-:W-:Y:S01]  /*2430*/  DMUL R40, R38, R34 ;  /* 0x0000002226287228 */ /* 0x000fe20000000000 */
[----:B------:R-:W-:-:S05]  /*2440*/  VIADD R8, R6, 0xffffffff ;  /* 0xffffffff06087836 */ /* 0x000fca0000000000 */
[----:B------:R-:W-:Y:S02]  /*2450*/  ISETP.GT.U32.AND P0, PT, R8, 0x7feffffe, PT ;  /* 0x7feffffe0800780c */ /* 0x000fe40003f04070 */
[----:B------:R-:W-:Y:S01]  /*2460*/  IADD3 R8, PT, PT, R7, -0x1, RZ ;  /* 0xffffffff07087810 */ /* 0x000fe20007ffe0ff */
[----:B------:R-:W-:-:S03]  /*2470*/  DFMA R42, R40, -R26, R34 ;  /* 0x8000001a282a722b */ /* 0x000fc60000000022 */
[----:B------:R-:W-:-:S05]  /*2480*/  ISETP.GT.U32.OR P0, PT, R8, 0x7feffffe, P0 ;  /* 0x7feffffe0800780c */ /* 0x000fca0000704470 */
[----:B------:R-:W-:-:S08]  /*2490*/  DFMA R38, R38, R42, R40 ;  /* 0x0000002a2626722b */ /* 0x000fd00000000028 */
[----:B------:R-:W-:Y:S05]  /*24a0*/  @P0 BRA `(.L_x_81) ;  /* 0x0000000000780947 */ /* 0x000fea0003800000 */
[----:B------:R-:W-:Y:S02]  /*24b0*/  LOP3.LUT R6, R37, 0x7ff00000, RZ, 0xc0, !PT ;  /* 0x7ff0000025067812 */ /* 0x000fe400078ec0ff */
[----:B------:R-:W-:-:S04]  /*24c0*/  LOP3.LUT R7, R29, 0x7ff00000, RZ, 0xc0, !PT ;  /* 0x7ff000001d077812 */ /* 0x000fc800078ec0ff */
[CC--:B------:R-:W-:Y:S02]  /*24d0*/  VIADDMNMX R8, R6.reuse, -R7.reuse, 0xb9600000, !PT ;  /* 0xb960000006087446 */ /* 0x0c0fe40007800907 */
[----:B------:R-:W-:Y:S02]  /*24e0*/  ISETP.GE.U32.AND P0, PT, R6, R7, PT ;  /* 0x000000070600720c */ /* 0x000fe40003f06070 */
[----:B------:R-:W-:Y:S02]  /*24f0*/  VIMNMX R8, PT, PT, R8, 0x46a00000, PT ;  /* 0x46a0000008087848 */ /* 0x000fe40003fe0100 */
[----:B------:R-:W-:Y:S02]  /*2500*/  SEL R5, R5, 0x63400000, !P0 ;  /* 0x6340000005057807 */ /* 0x000fe40004000000 */
[----:B------:R-:W-:-:S03]  /*2510*/  MOV R6, RZ ;  /* 0x000000ff00067202 */ /* 0x000fc60000000f00 */
[----:B------:R-:W-:-:S04]  /*2520*/  IMAD.IADD R5, R8, 0x1, -R5 ;  /* 0x0000000108057824 */ /* 0x000fc800078e0a05 */
[----:B------:R-:W-:-:S06]  /*2530*/  VIADD R7, R5, 0x7fe00000 ;  /* 0x7fe0000005077836 */ /* 0x000fcc0000000000 */
[----:B------:R-:W-:-:S10]  /*2540*/  DMUL R8, R38, R6 ;  /* 0x0000000626087228 */ /* 0x000fd40000000000 */
[----:B------:R-:W-:-:S13]  /*2550*/  FSETP.GTU.AND P0, PT, |R9|, 1.469367938527859385e-39, PT ;  /* 0x001000000900780b */ /* 0x000fda0003f0c200 */
[----:B------:R-:W-:Y:S05]  /*2560*/  @P0 BRA `(.L_x_82) ;  /* 0x0000000000a80947 */ /* 0x000fea0003800000 */
[----:B------:R-:W-:Y:S01]  /*2570*/  DFMA R26, R38, -R26, R34 ;  /* 0x8000001a261a722b */ /* 0x000fe20000000022 */
[----:B------:R-:W-:-:S09]  /*2580*/  IMAD.MOV.U32 R6, RZ, RZ, RZ ;  /* 0x000000ffff067224 */ /* 0x000fd200078e00ff */
[C---:B------:R-:W-:Y:S02]  /*2590*/  FSETP.NEU.AND P0, PT, R27.reuse, RZ, PT ;  /* 0x000000ff1b00720b */ /* 0x040fe40003f0d000 */
[----:B------:R-:W-:-:S04]  /*25a0*/  LOP3.LUT R28, R27, 0x80000000, R29, 0x48, !PT ;  /* 0x800000001b1c7812 */ /* 0x000fc800078e481d */
[----:B------:R-:W-:-:S07]  /*25b0*/  LOP3.LUT R7, R28, R7, RZ, 0xfc, !PT ;  /* 0x000000071c077212 */ /* 0x000fce00078efcff */
[----:B------:R-:W-:Y:S05]  /*25c0*/  @!P0 BRA `(.L_x_82) ;  /* 0x0000000000908947 */ /* 0x000fea0003800000 */
[----:B------:R-:W-:Y:S01]  /*25d0*/  IMAD.MOV R27, RZ, RZ, -R5 ;  /* 0x000000ffff1b7224 */ /* 0x000fe200078e0a05 */
[----:B------:R-:W-:Y:S01]  /*25e0*/  MOV R26, RZ ;  /* 0x000000ff001a7202 */ /* 0x000fe20000000f00 */
[----:B------:R-:W-:Y:S01]  /*25f0*/  DMUL.RP R6, R38, R6 ;  /* 0x0000000626067228 */ /* 0x000fe20000008000 */
[----:B------:R-:W-:-:S04]  /*2600*/  IADD3 R5, PT, PT, -R5, -0x43300000, RZ ;  /* 0xbcd0000005057810 */ /* 0x000fc80007ffe1ff */
[----:B------:R-:W-:-:S05]  /*2610*/  DFMA R26, R8, -R26, R38 ;  /* 0x8000001a081a722b */ /* 0x000fca0000000026 */
[----:B------:R-:W-:-:S05]  /*2620*/  LOP3.LUT R28, R7, R28, RZ, 0x3c, !PT ;  /* 0x0000001c071c7212 */ /* 0x000fca00078e3cff */
[----:B------:R-:W-:-:S04]  /*2630*/  FSETP.NEU.AND P0, PT, |R27|, R5, PT ;  /* 0x000000051b00720b */ /* 0x000fc80003f0d200 */
[----:B------:R-:W-:Y:S02]  /*2640*/  FSEL R6, R6, R8, !P0 ;  /* 0x0000000806067208 */ /* 0x000fe40004000000 */
[----:B------:R-:W-:-:S03]  /*2650*/  FSEL R7, R28, R9, !P0 ;  /* 0x000000091c077208 */ /* 0x000fc60004000000 */
[----:B------:R-:W-:Y:S02]  /*2660*/  IMAD.MOV.U32 R8, RZ, RZ, R6 ;  /* 0x000000ffff087224 */ /* 0x000fe400078e0006 */
[----:B------:R-:W-:Y:S01]  /*2670*/  IMAD.MOV.U32 R9, RZ, RZ, R7 ;  /* 0x000000ffff097224 */ /* 0x000fe200078e0007 */
[----:B------:R-:W-:Y:S06]  /*2680*/  BRA `(.L_x_82) ;  /* 0x0000000000607947 */ /* 0x000fec0003800000 */
.L_x_81:
[----:B------:R-:W-:-:S14]  /*2690*/  DSETP.NAN.AND P0, PT, R36, R36, PT ;  /* 0x000000242400722a */ /* 0x000fdc0003f08000 */
[----:B------:R-:W-:Y:S05]  /*26a0*/  @P0 BRA `(.L_x_83) ;  /* 0x00000000004c0947 */ /* 0x000fea0003800000 */
[----:B------:R-:W-:-:S14]  /*26b0*/  DSETP.NAN.AND P0, PT, R28, R28, PT ;  /* 0x0000001c1c00722a */ /* 0x000fdc0003f08000 */
[----:B------:R-:W-:Y:S05]  /*26c0*/  @P0 BRA `(.L_x_84) ;  /* 0x0000000000340947 */ /* 0x000fea0003800000 */
[----:B------:R-:W-:Y:S01]  /*26d0*/  ISETP.NE.AND P0, PT, R6, R7, PT ;  /* 0x000000070600720c */ /* 0x000fe20003f05270 */
[----:B------:R-:W-:Y:S01]  /*26e0*/  IMAD.MOV.U32 R9, RZ, RZ, -0x80000 ;  /* 0xfff80000ff097424 */ /* 0x000fe200078e00ff */
[----:B------:R-:W-:-:S11]  /*26f0*/  MOV R8, 0x0 ;  /* 0x0000000000087802 */ /* 0x000fd60000000f00 */
[----:B------:R-:W-:Y:S05]  /*2700*/  @!P0 BRA `(.L_x_82) ;  /* 0x0000000000408947 */ /* 0x000fea0003800000 */
[----:B------:R-:W-:Y:S02]  /*2710*/  ISETP.NE.AND P0, PT, R6, 0x7ff00000, PT ;  /* 0x7ff000000600780c */ /* 0x000fe40003f05270 */
[----:B------:R-:W-:Y:S02]  /*2720*/  LOP3.LUT R29, R37, 0x80000000, R29, 0x48, !PT ;  /* 0x80000000251d7812 */ /* 0x000fe400078e481d */
[----:B------:R-:W-:-:S13]  /*2730*/  ISETP.EQ.OR P0, PT, R7, RZ, !P0 ;  /* 0x000000ff0700720c */ /* 0x000fda0004702670 */
[----:B------:R-:W-:Y:S01]  /*2740*/  @P0 LOP3.LUT R5, R29, 0x7ff00000, RZ, 0xfc, !PT ;  /* 0x7ff000001d050812 */ /* 0x000fe200078efcff */
[----:B------:R-:W-:Y:S01]  /*2750*/  @!P0 IMAD.MOV.U32 R8, RZ, RZ, RZ ;  /* 0x000000ffff088224 */ /* 0x000fe200078e00ff */
[----:B------:R-:W-:Y:S01]  /*2760*/  @!P0 MOV R9, R29 ;  /* 0x0000001d00098202 */ /* 0x000fe20000000f00 */
[----:B------:R-:W-:Y:S02]  /*2770*/  @P0 IMAD.MOV.U32 R8, RZ, RZ, RZ ;  /* 0x000000ffff080224 */ /* 0x000fe400078e00ff */
[----:B------:R-:W-:Y:S01]  /*2780*/  @P0 IMAD.MOV.U32 R9, RZ, RZ, R5 ;  /* 0x000000ffff090224 */ /* 0x000fe200078e0005 */
[----:B------:R-:W-:Y:S06]  /*2790*/  BRA `(.L_x_82) ;  /* 0x00000000001c7947 */ /* 0x000fec0003800000 */
.L_x_84:
[----:B------:R-:W-:Y:S02]  /*27a0*/  LOP3.LUT R5, R29, 0x80000, RZ, 0xfc, !PT ;  /* 0x000800001d057812 */ /* 0x000fe400078efcff */
[----:B------:R-:W-:-:S03]  /*27b0*/  MOV R8, R28 ;  /* 0x0000001c00087202 */ /* 0x000fc60000000f00 */
[----:B------:R-:W-:Y:S01]  /*27c0*/  IMAD.MOV.U32 R9, RZ, RZ, R5 ;  /* 0x000000ffff097224 */ /* 0x000fe200078e0005 */
[----:B------:R-:W-:Y:S06]  /*27d0*/  BRA `(.L_x_82) ;  /* 0x00000000000c7947 */ /* 0x000fec0003800000 */
.L_x_83:
[----:B------:R-:W-:Y:S01]  /*27e0*/  LOP3.LUT R5, R37, 0x80000, RZ, 0xfc, !PT ;  /* 0x0008000025057812 */ /* 0x000fe200078efcff */
[----:B------:R-:W-:-:S03]  /*27f0*/  IMAD.MOV.U32 R8, RZ, RZ, R36 ;  /* 0x000000ffff087224 */ /* 0x000fc600078e0024 */
[----:B------:R-:W-:-:S07]  /*2800*/  MOV R9, R5 ;  /* 0x0000000500097202 */ /* 0x000fce0000000f00 */
.L_x_82:
[----:B------:R-:W-:Y:S05]  /*2810*/  BSYNC.RECONVERGENT B0 ;  /* 0x0000000000007941 */ /* 0x000fea0003800200 */
.L_x_80:
[----:B------:R-:W-:Y:S01]  /*2820*/  MOV R5, R9 ;  /* 0x0000000900057202 */ /* 0x000fe20000000f00 */
[----:B------:R-:W-:Y:S02]  /*2830*/  HFMA2 R9, -RZ, RZ, 0, 0 ;  /* 0x00000000ff097431 */ /* 0x000fe400000001ff */
[----:B------:R-:W-:Y:S02]  /*2840*/  IMAD.MOV.U32 R6, RZ, RZ, R8 ;  /* 0x000000ffff067224 */ /* 0x000fe400078e0008 */
[----:B------:R-:W-:-:S04]  /*2850*/  IMAD.MOV.U32 R8, RZ, RZ, R4 ;  /* 0x000000ffff087224 */ /* 0x000fc800078e0004 */
[----:B------:R-:W-:Y:S05]  /*2860*/  RET.REL.NODEC R8 `(_ZN5bec4d24compute_laplacian_kernelEPKdS1_PKiPKfPdS6_ii) ;  /* 0xffffffd408e47950 */ /* 0x000fea0003c3ffff */
.L_x_85:
        /* <DEDUP_REMOVED lines=9> */
.L_x_88:


//--------------------- .nv.shared.reserved.0     --------------------------
	.section	.nv.shared.reserved.0,"aw",@nobits
	.weak		__nv_reservedSMEM_offset_0_alias
	.size		__nv_reservedSMEM_offset_0_alias, 0, 64
	.other		__nv_reservedSMEM_offset_0_alias,@"STO_CUDA_RESERVED_SHARED STV_DEFAULT"
__nv_reservedSMEM_offset_0_alias:
	.zero		0
	.zero		64


//--------------------- .nv.constant0._ZN5bec4d31compute_angular_momentum_kernelEPKdS1_S1_S1_PKfPdS4_i --------------------------
	.section	.nv.constant0._ZN5bec4d31compute_angular_momentum_kernelEPKdS1_S1_S1_PKfPdS4_i,"a",@progbits
	.sectionflags	@""
	.align	4
.nv.constant0._ZN5bec4d31compute_angular_momentum_kernelEPKdS1_S1_S1_PKfPdS4_i:
	.zero		956


//--------------------- .nv.constant0._ZN5bec4d23compute_gradient_kernelEPKdS1_PKfPKiS3_PdS6_S6_S6_S6_S6_S6_S6_ii --------------------------
	.section	.nv.constant0._ZN5bec4d23compute_gradient_kernelEPKdS1_PKfPKiS3_PdS6_S6_S6_S6_S6_S6_S6_ii,"a",@progbits
	.sectionflags	@""
	.align	4
.nv.constant0._ZN5bec4d23compute_gradient_kernelEPKdS1_PKfPKiS3_PdS6_S6_S6_S6_S6_S6_S6_ii:
	.zero		1008


//--------------------- .nv.constant0._ZN5bec4d24compute_laplacian_kernelEPKdS1_PKiPKfPdS6_ii --------------------------
	.section	.nv.constant0._ZN5bec4d24compute_laplacian_kernelEPKdS1_PKiPKfPdS6_ii,"a",@progbits
	.sectionflags	@""
	.align	4
.nv.constant0._ZN5bec4d24compute_laplacian_kernelEPKdS1_PKiPKfPdS6_ii:
	.zero		952


//--------------------- SYMBOLS --------------------------

	.type		.nv.reservedSmem.offset0,@object
	.size		.nv.reservedSmem.offset0,0x4
